//
// Generated by NVIDIA NVVM Compiler
//
// Compiler Build ID: CL-36424714
// Cuda compilation tools, release 13.0, V13.0.88
// Based on NVVM 20.0.0
//

.version 9.0
.target sm_100
.address_size 64

	// .globl	_Z8convolvePKhPhPKfiiii
.extern .shared .align 16 .b8 sharedBlock[];

.visible .entry _Z8convolvePKhPhPKfiiii(
	.param .u64 .ptr .align 1 _Z8convolvePKhPhPKfiiii_param_0,
	.param .u64 .ptr .align 1 _Z8convolvePKhPhPKfiiii_param_1,
	.param .u64 .ptr .align 1 _Z8convolvePKhPhPKfiiii_param_2,
	.param .u32 _Z8convolvePKhPhPKfiiii_param_3,
	.param .u32 _Z8convolvePKhPhPKfiiii_param_4,
	.param .u32 _Z8convolvePKhPhPKfiiii_param_5,
	.param .u32 _Z8convolvePKhPhPKfiiii_param_6
)
{
	.reg .pred 	%p<17>;
	.reg .b16 	%rs<16>;
	.reg .b32 	%r<83>;
	.reg .b32 	%f<57>;
	.reg .b64 	%rd<40>;

	ld.param.u64 	%rd4, [_Z8convolvePKhPhPKfiiii_param_0];
	ld.param.u64 	%rd5, [_Z8convolvePKhPhPKfiiii_param_2];
	ld.param.u32 	%r34, [_Z8convolvePKhPhPKfiiii_param_3];
	ld.param.u32 	%r35, [_Z8convolvePKhPhPKfiiii_param_4];
	ld.param.u32 	%r32, [_Z8convolvePKhPhPKfiiii_param_5];
	ld.param.u32 	%r33, [_Z8convolvePKhPhPKfiiii_param_6];
	cvta.to.global.u64 	%rd1, %rd4;
	cvta.to.global.u64 	%rd2, %rd5;
	mov.u32 	%r37, %ctaid.x;
	mov.u32 	%r38, %ntid.x;
	mov.u32 	%r39, %tid.x;
	mad.lo.s32 	%r40, %r37, %r38, %r39;
	mov.u32 	%r41, %ctaid.y;
	mov.u32 	%r42, %ntid.y;
	mov.u32 	%r43, %tid.y;
	mad.lo.s32 	%r44, %r41, %r42, %r43;
	shr.u32 	%r45, %r33, 31;
	add.s32 	%r46, %r33, %r45;
	shr.s32 	%r47, %r46, 1;
	max.s32 	%r3, %r47, 1;
	setp.lt.s32 	%p1, %r40, %r3;
	setp.lt.u32 	%p2, %r44, %r3;
	or.pred  	%p3, %p1, %p2;
	sub.s32 	%r49, %r34, %r3;
	setp.ge.s32 	%p4, %r40, %r49;
	or.pred  	%p5, %p3, %p4;
	sub.s32 	%r50, %r35, %r3;
	setp.ge.s32 	%p6, %r44, %r50;
	or.pred  	%p7, %p5, %p6;
	setp.lt.s32 	%p8, %r32, 1;
	or.pred  	%p9, %p7, %p8;
	@%p9 bra 	$L__BB0_12;
	neg.s32 	%r4, %r3;
	mad.lo.s32 	%r52, %r34, %r44, %r40;
	mul.lo.s32 	%r5, %r52, %r32;
	shl.b32 	%r53, %r3, 1;
	and.b32  	%r6, %r53, 6;
	shl.b32 	%r7, %r32, 3;
	mov.b32 	%r74, 0;
	cvt.u64.u32 	%rd30, %r32;
$L__BB0_2:
	mov.f32 	%f54, 0f00000000;
	mov.u32 	%r75, %r4;
$L__BB0_3:
	setp.lt.s32 	%p10, %r33, 8;
	add.s32 	%r54, %r75, %r3;
	mul.lo.s32 	%r77, %r54, %r33;
	add.s32 	%r11, %r77, %r3;
	add.s32 	%r55, %r75, %r44;
	mul.lo.s32 	%r12, %r55, %r34;
	add.s32 	%r13, %r12, %r40;
	mov.u32 	%r80, %r4;
	@%p10 bra 	$L__BB0_6;
	shl.b32 	%r56, %r3, 1;
	and.b32  	%r57, %r56, -8;
	neg.s32 	%r78, %r57;
	sub.s32 	%r58, %r40, %r3;
	add.s32 	%r59, %r58, %r12;
	mad.lo.s32 	%r76, %r32, %r59, %r74;
	mov.u32 	%r80, %r4;
$L__BB0_5:
	.pragma "nounroll";
	mul.wide.s32 	%rd6, %r77, 4;
	add.s64 	%rd7, %rd2, %rd6;
	ld.global.nc.f32 	%f11, [%rd7];
	cvt.s64.s32 	%rd8, %r76;
	add.s64 	%rd9, %rd1, %rd8;
	ld.global.u8 	%rs1, [%rd9];
	cvt.rn.f32.u16 	%f12, %rs1;
	fma.rn.f32 	%f13, %f11, %f12, %f54;
	ld.global.nc.f32 	%f14, [%rd7+4];
	cvt.u64.u32 	%rd10, %r32;
	add.s64 	%rd11, %rd9, %rd10;
	ld.global.u8 	%rs2, [%rd11];
	cvt.rn.f32.u16 	%f15, %rs2;
	fma.rn.f32 	%f16, %f14, %f15, %f13;
	ld.global.nc.f32 	%f17, [%rd7+8];
	add.s64 	%rd12, %rd11, %rd10;
	ld.global.u8 	%rs3, [%rd12];
	cvt.rn.f32.u16 	%f18, %rs3;
	fma.rn.f32 	%f19, %f17, %f18, %f16;
	ld.global.nc.f32 	%f20, [%rd7+12];
	add.s64 	%rd13, %rd12, %rd10;
	ld.global.u8 	%rs4, [%rd13];
	cvt.rn.f32.u16 	%f21, %rs4;
	fma.rn.f32 	%f22, %f20, %f21, %f19;
	ld.global.nc.f32 	%f23, [%rd7+16];
	add.s64 	%rd14, %rd13, %rd10;
	ld.global.u8 	%rs5, [%rd14];
	cvt.rn.f32.u16 	%f24, %rs5;
	fma.rn.f32 	%f25, %f23, %f24, %f22;
	ld.global.nc.f32 	%f26, [%rd7+20];
	add.s64 	%rd15, %rd14, %rd10;
	ld.global.u8 	%rs6, [%rd15];
	cvt.rn.f32.u16 	%f27, %rs6;
	fma.rn.f32 	%f28, %f26, %f27, %f25;
	ld.global.nc.f32 	%f29, [%rd7+24];
	add.s64 	%rd16, %rd15, %rd10;
	ld.global.u8 	%rs7, [%rd16];
	cvt.rn.f32.u16 	%f30, %rs7;
	fma.rn.f32 	%f31, %f29, %f30, %f28;
	ld.global.nc.f32 	%f32, [%rd7+28];
	add.s64 	%rd17, %rd16, %rd10;
	ld.global.u8 	%rs8, [%rd17];
	cvt.rn.f32.u16 	%f33, %rs8;
	fma.rn.f32 	%f54, %f32, %f33, %f31;
	add.s32 	%r80, %r80, 8;
	add.s32 	%r78, %r78, 8;
	add.s32 	%r77, %r77, 8;
	add.s32 	%r76, %r76, %r7;
	setp.ne.s32 	%p11, %r78, 0;
	@%p11 bra 	$L__BB0_5;
$L__BB0_6:
	setp.lt.u32 	%p12, %r6, 3;
	@%p12 bra 	$L__BB0_8;
	add.s32 	%r60, %r11, %r80;
	mul.wide.s32 	%rd18, %r60, 4;
	add.s64 	%rd19, %rd2, %rd18;
	ld.global.nc.f32 	%f34, [%rd19];
	add.s32 	%r61, %r13, %r80;
	mad.lo.s32 	%r62, %r61, %r32, %r74;
	cvt.s64.s32 	%rd20, %r62;
	add.s64 	%rd21, %rd1, %rd20;
	ld.global.u8 	%rs9, [%rd21];
	cvt.rn.f32.u16 	%f35, %rs9;
	fma.rn.f32 	%f36, %f34, %f35, %f54;
	ld.global.nc.f32 	%f37, [%rd19+4];
	add.s64 	%rd23, %rd21, %rd30;
	ld.global.u8 	%rs10, [%rd23];
	cvt.rn.f32.u16 	%f38, %rs10;
	fma.rn.f32 	%f39, %f37, %f38, %f36;
	ld.global.nc.f32 	%f40, [%rd19+8];
	add.s64 	%rd24, %rd23, %rd30;
	ld.global.u8 	%rs11, [%rd24];
	cvt.rn.f32.u16 	%f41, %rs11;
	fma.rn.f32 	%f42, %f40, %f41, %f39;
	ld.global.nc.f32 	%f43, [%rd19+12];
	add.s64 	%rd25, %rd24, %rd30;
	ld.global.u8 	%rs12, [%rd25];
	cvt.rn.f32.u16 	%f44, %rs12;
	fma.rn.f32 	%f54, %f43, %f44, %f42;
	add.s32 	%r80, %r80, 4;
$L__BB0_8:
	and.b32  	%r63, %r3, 1;
	setp.eq.b32 	%p13, %r63, 1;
	not.pred 	%p14, %p13;
	@%p14 bra 	$L__BB0_10;
	add.s32 	%r64, %r11, %r80;
	mul.wide.s32 	%rd26, %r64, 4;
	add.s64 	%rd27, %rd2, %rd26;
	ld.global.nc.f32 	%f45, [%rd27];
	add.s32 	%r65, %r13, %r80;
	mad.lo.s32 	%r66, %r65, %r32, %r74;
	cvt.s64.s32 	%rd28, %r66;
	add.s64 	%rd29, %rd1, %rd28;
	ld.global.u8 	%rs13, [%rd29];
	cvt.rn.f32.u16 	%f46, %rs13;
	fma.rn.f32 	%f47, %f45, %f46, %f54;
	ld.global.nc.f32 	%f48, [%rd27+4];
	add.s64 	%rd31, %rd29, %rd30;
	ld.global.u8 	%rs14, [%rd31];
	cvt.rn.f32.u16 	%f49, %rs14;
	fma.rn.f32 	%f54, %f48, %f49, %f47;
	add.s32 	%r80, %r80, 2;
$L__BB0_10:
	add.s32 	%r67, %r11, %r80;
	mul.wide.s32 	%rd32, %r67, 4;
	add.s64 	%rd33, %rd2, %rd32;
	ld.global.nc.f32 	%f50, [%rd33];
	add.s32 	%r68, %r13, %r80;
	mad.lo.s32 	%r69, %r68, %r32, %r74;
	cvt.s64.s32 	%rd34, %r69;
	add.s64 	%rd35, %rd1, %rd34;
	ld.global.u8 	%rs15, [%rd35];
	cvt.rn.f32.u16 	%f51, %rs15;
	fma.rn.f32 	%f54, %f50, %f51, %f54;
	add.s32 	%r29, %r75, 1;
	setp.ne.s32 	%p15, %r75, %r3;
	mov.u32 	%r75, %r29;
	@%p15 bra 	$L__BB0_3;
	ld.param.u64 	%rd39, [_Z8convolvePKhPhPKfiiii_param_1];
	cvt.rzi.s32.f32 	%r70, %f54;
	max.s32 	%r71, %r70, 0;
	min.s32 	%r72, %r71, 255;
	add.s32 	%r73, %r74, %r5;
	cvt.s64.s32 	%rd36, %r73;
	cvta.to.global.u64 	%rd37, %rd39;
	add.s64 	%rd38, %rd37, %rd36;
	st.global.u8 	[%rd38], %r72;
	add.s32 	%r74, %r74, 1;
	setp.ne.s32 	%p16, %r74, %r32;
	@%p16 bra 	$L__BB0_2;
$L__BB0_12:
	ret;

}
	// .globl	_Z14convolveSharedPKhPhPKfiiii
.visible .entry _Z14convolveSharedPKhPhPKfiiii(
	.param .u64 .ptr .align 1 _Z14convolveSharedPKhPhPKfiiii_param_0,
	.param .u64 .ptr .align 1 _Z14convolveSharedPKhPhPKfiiii_param_1,
	.param .u64 .ptr .align 1 _Z14convolveSharedPKhPhPKfiiii_param_2,
	.param .u32 _Z14convolveSharedPKhPhPKfiiii_param_3,
	.param .u32 _Z14convolveSharedPKhPhPKfiiii_param_4,
	.param .u32 _Z14convolveSharedPKhPhPKfiiii_param_5,
	.param .u32 _Z14convolveSharedPKhPhPKfiiii_param_6
)
{
	.reg .pred 	%p<67>;
	.reg .b16 	%rs<41>;
	.reg .b32 	%r<197>;
	.reg .b32 	%f<57>;
	.reg .b64 	%rd<60>;

	ld.param.u64 	%rd9, [_Z14convolveSharedPKhPhPKfiiii_param_0];
	ld.param.u64 	%rd10, [_Z14convolveSharedPKhPhPKfiiii_param_2];
	ld.param.u32 	%r65, [_Z14convolveSharedPKhPhPKfiiii_param_3];
	ld.param.u32 	%r67, [_Z14convolveSharedPKhPhPKfiiii_param_5];
	ld.param.u32 	%r68, [_Z14convolveSharedPKhPhPKfiiii_param_6];
	cvta.to.global.u64 	%rd1, %rd9;
	cvta.to.global.u64 	%rd2, %rd10;
	shr.u32 	%r69, %r68, 31;
	add.s32 	%r70, %r68, %r69;
	shr.s32 	%r71, %r70, 1;
	max.s32 	%r1, %r71, 1;
	mov.u32 	%r2, %ntid.x;
	shl.b32 	%r72, %r1, 1;
	add.s32 	%r3, %r72, %r2;
	mov.u32 	%r4, %ctaid.x;
	mov.u32 	%r5, %tid.x;
	mad.lo.s32 	%r6, %r4, %r2, %r5;
	mov.u32 	%r7, %ctaid.y;
	mov.u32 	%r8, %ntid.y;
	mov.u32 	%r9, %tid.y;
	mad.lo.s32 	%r10, %r7, %r8, %r9;
	add.s32 	%r11, %r1, %r5;
	setp.lt.s32 	%p6, %r67, 1;
	@%p6 bra 	$L__BB1_67;
	ld.param.u32 	%r182, [_Z14convolveSharedPKhPhPKfiiii_param_4];
	add.s32 	%r75, %r1, %r9;
	setp.lt.s32 	%p7, %r6, %r65;
	setp.lt.s32 	%p8, %r10, %r182;
	and.pred  	%p1, %p7, %p8;
	mad.lo.s32 	%r76, %r65, %r10, %r6;
	mul.lo.s32 	%r12, %r76, %r67;
	mul.lo.s32 	%r77, %r3, %r75;
	add.s32 	%r78, %r77, %r11;
	mul.lo.s32 	%r13, %r78, %r67;
	setp.ne.s32 	%p9, %r7, 0;
	sub.s32 	%r79, %r10, %r1;
	setp.lt.s32 	%p10, %r79, %r182;
	and.pred  	%p2, %p9, %p10;
	mad.lo.s32 	%r80, %r79, %r65, %r6;
	mul.lo.s32 	%r14, %r80, %r67;
	mad.lo.s32 	%r81, %r3, %r9, %r11;
	mul.lo.s32 	%r15, %r81, %r67;
	mov.u32 	%r82, %nctaid.y;
	add.s32 	%r83, %r82, -1;
	setp.lt.u32 	%p11, %r7, %r83;
	add.s32 	%r84, %r10, %r8;
	setp.lt.u32 	%p12, %r84, %r182;
	and.pred  	%p3, %p11, %p12;
	mad.lo.s32 	%r85, %r65, %r84, %r6;
	mul.lo.s32 	%r16, %r85, %r67;
	add.s32 	%r86, %r75, %r8;
	mad.lo.s32 	%r87, %r86, %r3, %r11;
	mul.lo.s32 	%r17, %r87, %r67;
	setp.ne.s32 	%p13, %r4, 0;
	sub.s32 	%r88, %r6, %r1;
	setp.lt.s32 	%p14, %r88, %r65;
	and.pred  	%p4, %p13, %p14;
	sub.s32 	%r89, %r76, %r1;
	mul.lo.s32 	%r18, %r89, %r67;
	add.s32 	%r90, %r5, %r77;
	mul.lo.s32 	%r19, %r90, %r67;
	mov.u32 	%r91, %nctaid.x;
	add.s32 	%r92, %r91, -1;
	setp.lt.u32 	%p15, %r4, %r92;
	add.s32 	%r93, %r6, %r2;
	setp.lt.u32 	%p16, %r93, %r65;
	and.pred  	%p5, %p15, %p16;
	add.s32 	%r94, %r76, %r2;
	mul.lo.s32 	%r20, %r94, %r67;
	add.s32 	%r95, %r78, %r2;
	mul.lo.s32 	%r21, %r95, %r67;
	and.b32  	%r22, %r67, 3;
	setp.lt.u32 	%p17, %r67, 4;
	mov.b32 	%r186, 0;
	@%p17 bra 	$L__BB1_52;
	mov.b32 	%r184, 0;
	cvt.s64.s32 	%rd21, %r12;
	cvt.s64.s32 	%rd23, %r14;
	cvt.s64.s32 	%rd27, %r18;
$L__BB1_3:
	add.s32 	%r97, %r184, %r13;
	mov.u32 	%r98, sharedBlock;
	add.s32 	%r24, %r98, %r97;
	not.pred 	%p18, %p1;
	@%p18 bra 	$L__BB1_5;
	add.s32 	%r99, %r184, %r12;
	cvt.s64.s32 	%rd11, %r99;
	add.s64 	%rd12, %rd1, %rd11;
	ld.global.u8 	%rs1, [%rd12];
	st.shared.u8 	[%r24], %rs1;
$L__BB1_5:
	setp.ge.u32 	%p19, %r9, %r1;
	add.s32 	%r100, %r184, %r15;
	add.s32 	%r25, %r98, %r100;
	add.s32 	%r102, %r184, %r17;
	add.s32 	%r26, %r98, %r102;
	@%p19 bra 	$L__BB1_10;
	not.pred 	%p20, %p2;
	@%p20 bra 	$L__BB1_8;
	add.s32 	%r103, %r184, %r14;
	cvt.s64.s32 	%rd13, %r103;
	add.s64 	%rd14, %rd1, %rd13;
	ld.global.u8 	%rs2, [%rd14];
	st.shared.u8 	[%r25], %rs2;
$L__BB1_8:
	not.pred 	%p21, %p3;
	@%p21 bra 	$L__BB1_10;
	add.s32 	%r104, %r184, %r16;
	cvt.u64.u32 	%rd15, %r104;
	add.s64 	%rd16, %rd1, %rd15;
	ld.global.u8 	%rs3, [%rd16];
	st.shared.u8 	[%r26], %rs3;
$L__BB1_10:
	setp.ge.u32 	%p22, %r5, %r1;
	add.s32 	%r105, %r184, %r19;
	add.s32 	%r27, %r98, %r105;
	add.s32 	%r107, %r184, %r21;
	add.s32 	%r28, %r98, %r107;
	@%p22 bra 	$L__BB1_15;
	not.pred 	%p23, %p4;
	@%p23 bra 	$L__BB1_13;
	add.s32 	%r108, %r184, %r18;
	cvt.s64.s32 	%rd17, %r108;
	add.s64 	%rd18, %rd1, %rd17;
	ld.global.u8 	%rs4, [%rd18];
	st.shared.u8 	[%r27], %rs4;
$L__BB1_13:
	not.pred 	%p24, %p5;
	@%p24 bra 	$L__BB1_15;
	add.s32 	%r109, %r184, %r20;
	cvt.u64.u32 	%rd19, %r109;
	add.s64 	%rd20, %rd1, %rd19;
	ld.global.u8 	%rs5, [%rd20];
	st.shared.u8 	[%r28], %rs5;
$L__BB1_15:
	cvt.s64.s32 	%rd3, %r184;
	add.s64 	%rd22, %rd3, %rd21;
	add.s64 	%rd4, %rd1, %rd22;
	@%p18 bra 	$L__BB1_17;
	ld.global.u8 	%rs6, [%rd4+1];
	st.shared.u8 	[%r24+1], %rs6;
$L__BB1_17:
	setp.ge.u32 	%p26, %r9, %r1;
	add.s64 	%rd24, %rd3, %rd23;
	add.s64 	%rd5, %rd1, %rd24;
	@%p26 bra 	$L__BB1_22;
	not.pred 	%p27, %p2;
	@%p27 bra 	$L__BB1_20;
	ld.global.u8 	%rs7, [%rd5+1];
	st.shared.u8 	[%r25+1], %rs7;
$L__BB1_20:
	not.pred 	%p28, %p3;
	@%p28 bra 	$L__BB1_22;
	add.s32 	%r110, %r184, %r16;
	add.s32 	%r111, %r110, 1;
	cvt.u64.u32 	%rd25, %r111;
	add.s64 	%rd26, %rd1, %rd25;
	ld.global.u8 	%rs8, [%rd26];
	st.shared.u8 	[%r26+1], %rs8;
$L__BB1_22:
	setp.ge.u32 	%p29, %r5, %r1;
	add.s64 	%rd28, %rd3, %rd27;
	add.s64 	%rd6, %rd1, %rd28;
	@%p29 bra 	$L__BB1_27;
	not.pred 	%p30, %p4;
	@%p30 bra 	$L__BB1_25;
	ld.global.u8 	%rs9, [%rd6+1];
	st.shared.u8 	[%r27+1], %rs9;
$L__BB1_25:
	not.pred 	%p31, %p5;
	@%p31 bra 	$L__BB1_27;
	add.s32 	%r112, %r184, %r20;
	add.s32 	%r113, %r112, 1;
	cvt.u64.u32 	%rd29, %r113;
	add.s64 	%rd30, %rd1, %rd29;
	ld.global.u8 	%rs10, [%rd30];
	st.shared.u8 	[%r28+1], %rs10;
$L__BB1_27:
	@%p18 bra 	$L__BB1_29;
	ld.global.u8 	%rs11, [%rd4+2];
	st.shared.u8 	[%r24+2], %rs11;
$L__BB1_29:
	setp.ge.u32 	%p33, %r9, %r1;
	@%p33 bra 	$L__BB1_34;
	not.pred 	%p34, %p2;
	@%p34 bra 	$L__BB1_32;
	ld.global.u8 	%rs12, [%rd5+2];
	st.shared.u8 	[%r25+2], %rs12;
$L__BB1_32:
	not.pred 	%p35, %p3;
	@%p35 bra 	$L__BB1_34;
	add.s32 	%r114, %r184, %r16;
	add.s32 	%r115, %r114, 2;
	cvt.u64.u32 	%rd31, %r115;
	add.s64 	%rd32, %rd1, %rd31;
	ld.global.u8 	%rs13, [%rd32];
	st.shared.u8 	[%r26+2], %rs13;
$L__BB1_34:
	setp.ge.u32 	%p36, %r5, %r1;
	@%p36 bra 	$L__BB1_39;
	not.pred 	%p37, %p4;
	@%p37 bra 	$L__BB1_37;
	ld.global.u8 	%rs14, [%rd6+2];
	st.shared.u8 	[%r27+2], %rs14;
$L__BB1_37:
	not.pred 	%p38, %p5;
	@%p38 bra 	$L__BB1_39;
	add.s32 	%r116, %r184, %r20;
	add.s32 	%r117, %r116, 2;
	cvt.u64.u32 	%rd33, %r117;
	add.s64 	%rd34, %rd1, %rd33;
	ld.global.u8 	%rs15, [%rd34];
	st.shared.u8 	[%r28+2], %rs15;
$L__BB1_39:
	@%p18 bra 	$L__BB1_41;
	ld.global.u8 	%rs16, [%rd4+3];
	st.shared.u8 	[%r24+3], %rs16;
$L__BB1_41:
	setp.ge.u32 	%p40, %r9, %r1;
	@%p40 bra 	$L__BB1_46;
	not.pred 	%p41, %p2;
	@%p41 bra 	$L__BB1_44;
	ld.global.u8 	%rs17, [%rd5+3];
	st.shared.u8 	[%r25+3], %rs17;
$L__BB1_44:
	not.pred 	%p42, %p3;
	@%p42 bra 	$L__BB1_46;
	add.s32 	%r118, %r184, %r16;
	add.s32 	%r119, %r118, 3;
	cvt.u64.u32 	%rd35, %r119;
	add.s64 	%rd36, %rd1, %rd35;
	ld.global.u8 	%rs18, [%rd36];
	st.shared.u8 	[%r26+3], %rs18;
$L__BB1_46:
	setp.ge.u32 	%p43, %r5, %r1;
	@%p43 bra 	$L__BB1_51;
	not.pred 	%p44, %p4;
	@%p44 bra 	$L__BB1_49;
	ld.global.u8 	%rs19, [%rd6+3];
	st.shared.u8 	[%r27+3], %rs19;
$L__BB1_49:
	not.pred 	%p45, %p5;
	@%p45 bra 	$L__BB1_51;
	add.s32 	%r120, %r184, %r20;
	add.s32 	%r121, %r120, 3;
	cvt.u64.u32 	%rd37, %r121;
	add.s64 	%rd38, %rd1, %rd37;
	ld.global.u8 	%rs20, [%rd38];
	st.shared.u8 	[%r28+3], %rs20;
$L__BB1_51:
	add.s32 	%r184, %r184, 4;
	and.b32  	%r186, %r67, 2147483644;
	setp.ne.s32 	%p46, %r184, %r186;
	@%p46 bra 	$L__BB1_3;
$L__BB1_52:
	setp.eq.s32 	%p47, %r22, 0;
	@%p47 bra 	$L__BB1_67;
	mov.b32 	%r187, 0;
	not.pred 	%p48, %p1;
	mov.u32 	%r125, sharedBlock;
	not.pred 	%p50, %p2;
	not.pred 	%p51, %p3;
	not.pred 	%p53, %p4;
$L__BB1_54:
	.pragma "nounroll";
	@%p48 bra 	$L__BB1_56;
	add.s32 	%r123, %r186, %r12;
	cvt.s64.s32 	%rd39, %r123;
	add.s64 	%rd40, %rd1, %rd39;
	ld.global.u8 	%rs21, [%rd40];
	add.s32 	%r124, %r186, %r13;
	add.s32 	%r126, %r125, %r124;
	st.shared.u8 	[%r126], %rs21;
$L__BB1_56:
	setp.ge.u32 	%p49, %r9, %r1;
	@%p49 bra 	$L__BB1_61;
	@%p50 bra 	$L__BB1_59;
	add.s32 	%r127, %r186, %r14;
	cvt.s64.s32 	%rd41, %r127;
	add.s64 	%rd42, %rd1, %rd41;
	ld.global.u8 	%rs22, [%rd42];
	add.s32 	%r128, %r186, %r15;
	add.s32 	%r130, %r125, %r128;
	st.shared.u8 	[%r130], %rs22;
$L__BB1_59:
	@%p51 bra 	$L__BB1_61;
	add.s32 	%r131, %r186, %r16;
	cvt.u64.u32 	%rd43, %r131;
	add.s64 	%rd44, %rd1, %rd43;
	ld.global.u8 	%rs23, [%rd44];
	add.s32 	%r132, %r186, %r17;
	add.s32 	%r134, %r125, %r132;
	st.shared.u8 	[%r134], %rs23;
$L__BB1_61:
	setp.ge.u32 	%p52, %r5, %r1;
	@%p52 bra 	$L__BB1_66;
	@%p53 bra 	$L__BB1_64;
	add.s32 	%r135, %r186, %r18;
	cvt.s64.s32 	%rd45, %r135;
	add.s64 	%rd46, %rd1, %rd45;
	ld.global.u8 	%rs24, [%rd46];
	add.s32 	%r136, %r186, %r19;
	add.s32 	%r138, %r125, %r136;
	st.shared.u8 	[%r138], %rs24;
$L__BB1_64:
	not.pred 	%p54, %p5;
	@%p54 bra 	$L__BB1_66;
	add.s32 	%r139, %r186, %r20;
	cvt.u64.u32 	%rd47, %r139;
	add.s64 	%rd48, %rd1, %rd47;
	ld.global.u8 	%rs25, [%rd48];
	add.s32 	%r140, %r186, %r21;
	add.s32 	%r142, %r125, %r140;
	st.shared.u8 	[%r142], %rs25;
$L__BB1_66:
	add.s32 	%r186, %r186, 1;
	add.s32 	%r187, %r187, 1;
	setp.ne.s32 	%p55, %r187, %r22;
	@%p55 bra 	$L__BB1_54;
$L__BB1_67:
	ld.param.u32 	%r183, [_Z14convolveSharedPKhPhPKfiiii_param_4];
	setp.lt.s32 	%p56, %r67, 1;
	bar.sync 	0;
	setp.ge.s32 	%p57, %r6, %r65;
	setp.ge.s32 	%p58, %r10, %r183;
	or.pred  	%p59, %p57, %p58;
	or.pred  	%p60, %p59, %p56;
	@%p60 bra 	$L__BB1_79;
	ld.param.u64 	%rd59, [_Z14convolveSharedPKhPhPKfiiii_param_1];
	mad.lo.s32 	%r144, %r65, %r10, %r6;
	mul.lo.s32 	%r36, %r144, %r67;
	shl.b32 	%r145, %r1, 1;
	and.b32  	%r37, %r145, 6;
	and.b32  	%r38, %r1, 1;
	and.b32  	%r146, %r145, 2147483640;
	neg.s32 	%r39, %r146;
	shl.b32 	%r40, %r67, 3;
	cvta.to.global.u64 	%rd7, %rd59;
	mov.b32 	%r188, 0;
$L__BB1_69:
	neg.s32 	%r42, %r1;
	mov.u32 	%r147, sharedBlock;
	add.s32 	%r43, %r147, %r188;
	mov.f32 	%f54, 0f00000000;
	mov.u32 	%r189, %r42;
$L__BB1_70:
	setp.lt.s32 	%p61, %r68, 8;
	add.s32 	%r148, %r189, %r1;
	mul.lo.s32 	%r191, %r148, %r68;
	add.s32 	%r46, %r191, %r1;
	add.s32 	%r149, %r148, %r9;
	mul.lo.s32 	%r47, %r149, %r3;
	add.s32 	%r150, %r1, %r5;
	add.s32 	%r48, %r47, %r150;
	mov.u32 	%r194, %r42;
	@%p61 bra 	$L__BB1_73;
	add.s32 	%r151, %r5, %r47;
	mad.lo.s32 	%r190, %r67, %r151, %r43;
	mov.u32 	%r192, %r39;
	mov.u32 	%r194, %r42;
$L__BB1_72:
	.pragma "nounroll";
	mul.wide.s32 	%rd49, %r191, 4;
	add.s64 	%rd50, %rd2, %rd49;
	ld.global.nc.f32 	%f11, [%rd50];
	ld.shared.u8 	%rs26, [%r190];
	cvt.rn.f32.u16 	%f12, %rs26;
	fma.rn.f32 	%f13, %f11, %f12, %f54;
	ld.global.nc.f32 	%f14, [%rd50+4];
	add.s32 	%r152, %r190, %r67;
	ld.shared.u8 	%rs27, [%r152];
	cvt.rn.f32.u16 	%f15, %rs27;
	fma.rn.f32 	%f16, %f14, %f15, %f13;
	ld.global.nc.f32 	%f17, [%rd50+8];
	add.s32 	%r153, %r152, %r67;
	ld.shared.u8 	%rs28, [%r153];
	cvt.rn.f32.u16 	%f18, %rs28;
	fma.rn.f32 	%f19, %f17, %f18, %f16;
	ld.global.nc.f32 	%f20, [%rd50+12];
	add.s32 	%r154, %r153, %r67;
	ld.shared.u8 	%rs29, [%r154];
	cvt.rn.f32.u16 	%f21, %rs29;
	fma.rn.f32 	%f22, %f20, %f21, %f19;
	ld.global.nc.f32 	%f23, [%rd50+16];
	add.s32 	%r155, %r154, %r67;
	ld.shared.u8 	%rs30, [%r155];
	cvt.rn.f32.u16 	%f24, %rs30;
	fma.rn.f32 	%f25, %f23, %f24, %f22;
	ld.global.nc.f32 	%f26, [%rd50+20];
	add.s32 	%r156, %r155, %r67;
	ld.shared.u8 	%rs31, [%r156];
	cvt.rn.f32.u16 	%f27, %rs31;
	fma.rn.f32 	%f28, %f26, %f27, %f25;
	ld.global.nc.f32 	%f29, [%rd50+24];
	add.s32 	%r157, %r156, %r67;
	ld.shared.u8 	%rs32, [%r157];
	cvt.rn.f32.u16 	%f30, %rs32;
	fma.rn.f32 	%f31, %f29, %f30, %f28;
	ld.global.nc.f32 	%f32, [%rd50+28];
	add.s32 	%r158, %r157, %r67;
	ld.shared.u8 	%rs33, [%r158];
	cvt.rn.f32.u16 	%f33, %rs33;
	fma.rn.f32 	%f54, %f32, %f33, %f31;
	add.s32 	%r194, %r194, 8;
	add.s32 	%r192, %r192, 8;
	add.s32 	%r191, %r191, 8;
	add.s32 	%r190, %r190, %r40;
	setp.ne.s32 	%p62, %r192, 0;
	@%p62 bra 	$L__BB1_72;
$L__BB1_73:
	setp.lt.u32 	%p63, %r37, 3;
	@%p63 bra 	$L__BB1_75;
	add.s32 	%r159, %r46, %r194;
	mul.wide.s32 	%rd51, %r159, 4;
	add.s64 	%rd52, %rd2, %rd51;
	ld.global.nc.f32 	%f34, [%rd52];
	add.s32 	%r160, %r48, %r194;
	mad.lo.s32 	%r161, %r160, %r67, %r188;
	add.s32 	%r163, %r147, %r161;
	ld.shared.u8 	%rs34, [%r163];
	cvt.rn.f32.u16 	%f35, %rs34;
	fma.rn.f32 	%f36, %f34, %f35, %f54;
	ld.global.nc.f32 	%f37, [%rd52+4];
	add.s32 	%r164, %r163, %r67;
	ld.shared.u8 	%rs35, [%r164];
	cvt.rn.f32.u16 	%f38, %rs35;
	fma.rn.f32 	%f39, %f37, %f38, %f36;
	ld.global.nc.f32 	%f40, [%rd52+8];
	add.s32 	%r165, %r164, %r67;
	ld.shared.u8 	%rs36, [%r165];
	cvt.rn.f32.u16 	%f41, %rs36;
	fma.rn.f32 	%f42, %f40, %f41, %f39;
	ld.global.nc.f32 	%f43, [%rd52+12];
	add.s32 	%r166, %r165, %r67;
	ld.shared.u8 	%rs37, [%r166];
	cvt.rn.f32.u16 	%f44, %rs37;
	fma.rn.f32 	%f54, %f43, %f44, %f42;
	add.s32 	%r194, %r194, 4;
$L__BB1_75:
	setp.eq.s32 	%p64, %r38, 0;
	@%p64 bra 	$L__BB1_77;
	add.s32 	%r167, %r46, %r194;
	mul.wide.s32 	%rd53, %r167, 4;
	add.s64 	%rd54, %rd2, %rd53;
	ld.global.nc.f32 	%f45, [%rd54];
	add.s32 	%r168, %r48, %r194;
	mad.lo.s32 	%r169, %r168, %r67, %r188;
	add.s32 	%r171, %r147, %r169;
	ld.shared.u8 	%rs38, [%r171];
	cvt.rn.f32.u16 	%f46, %rs38;
	fma.rn.f32 	%f47, %f45, %f46, %f54;
	ld.global.nc.f32 	%f48, [%rd54+4];
	add.s32 	%r172, %r171, %r67;
	ld.shared.u8 	%rs39, [%r172];
	cvt.rn.f32.u16 	%f49, %rs39;
	fma.rn.f32 	%f54, %f48, %f49, %f47;
	add.s32 	%r194, %r194, 2;
$L__BB1_77:
	add.s32 	%r173, %r46, %r194;
	mul.wide.s32 	%rd55, %r173, 4;
	add.s64 	%rd56, %rd2, %rd55;
	ld.global.nc.f32 	%f50, [%rd56];
	add.s32 	%r174, %r48, %r194;
	mad.lo.s32 	%r175, %r174, %r67, %r188;
	add.s32 	%r177, %r147, %r175;
	ld.shared.u8 	%rs40, [%r177];
	cvt.rn.f32.u16 	%f51, %rs40;
	fma.rn.f32 	%f54, %f50, %f51, %f54;
	add.s32 	%r63, %r189, 1;
	setp.ne.s32 	%p65, %r189, %r1;
	mov.u32 	%r189, %r63;
	@%p65 bra 	$L__BB1_70;
	cvt.rzi.s32.f32 	%r178, %f54;
	max.s32 	%r179, %r178, 0;
	min.s32 	%r180, %r179, 255;
	add.s32 	%r181, %r188, %r36;
	cvt.s64.s32 	%rd57, %r181;
	add.s64 	%rd58, %rd7, %rd57;
	st.global.u8 	[%rd58], %r180;
	add.s32 	%r188, %r188, 1;
	setp.ne.s32 	%p66, %r188, %r67;
	@%p66 bra 	$L__BB1_69;
$L__BB1_79:
	ret;

}


// ===== COMPILED SASS (sm_100) =====

	.target	sm_100

	.elftype	@"ET_EXEC"


//--------------------- .note.nv.tkinfo           --------------------------
	.section	.note.nv.tkinfo,"",@"SHT_NOTE"
	.sectionflags	@"SHF_NOTE_NV_TKINFO"
	.tkinfo
        /*0018*/ 	.word	0x00000002
        /*0030*/ 	.string	""
        /*0030*/ 	.string	"ptxas"
        /*0030*/ 	.string	"Cuda compilation tools, release 13.0, V13.0.88"
        /*0030*/ 	.string	"Build cuda_13.0.r13.0/compiler.36424714_0"
        /*0030*/ 	.string	"-arch sm_100 -m 64 "



//--------------------- .note.nv.cuinfo           --------------------------
	.section	.note.nv.cuinfo,"",@"SHT_NOTE"
	.sectionflags	@"SHF_NOTE_NV_CUINFO"
        /*0018*/ 	.short	0x0002
        /*001a*/ 	.short	0x0064
        /*001c*/ 	.short	0x0082
	.zero		2


//--------------------- .nv.info                  --------------------------
	.section	.nv.info,"",@"SHT_CUDA_INFO"
	.align	4


	//----- nvinfo : EIATTR_REGCOUNT
	.align		4
        /*0000*/ 	.byte	0x04, 0x2f
        /*0002*/ 	.short	(.L_1 - .L_0)
	.align		4
.L_0:
        /*0004*/ 	.word	index@(_Z8convolvePKhPhPKfiiii)
        /*0008*/ 	.word	0x00000020


	//----- nvinfo : EIATTR_FRAME_SIZE
	.align		4
.L_1:
        /*000c*/ 	.byte	0x04, 0x11
        /*000e*/ 	.short	(.L_3 - .L_2)
	.align		4
.L_2:
        /*0010*/ 	.word	index@(_Z8convolvePKhPhPKfiiii)
        /*0014*/ 	.word	0x00000000


	//----- nvinfo : EIATTR_REGCOUNT
	.align		4
.L_3:
        /*0018*/ 	.byte	0x04, 0x2f
        /*001a*/ 	.short	(.L_5 - .L_4)
	.align		4
.L_4:
        /*001c*/ 	.word	index@(_Z14convolveSharedPKhPhPKfiiii)
        /*0020*/ 	.word	0x00000028


	//----- nvinfo : EIATTR_FRAME_SIZE
	.align		4
.L_5:
        /*0024*/ 	.byte	0x04, 0x11
        /*0026*/ 	.short	(.L_7 - .L_6)
	.align		4
.L_6:
        /*0028*/ 	.word	index@(_Z14convolveSharedPKhPhPKfiiii)
        /*002c*/ 	.word	0x00000000


	//----- nvinfo : EIATTR_MIN_STACK_SIZE
	.align		4
.L_7:
        /*0030*/ 	.byte	0x04, 0x12
        /*0032*/ 	.short	(.L_9 - .L_8)
	.align		4
.L_8:
        /*0034*/ 	.word	index@(_Z14convolveSharedPKhPhPKfiiii)
        /*0038*/ 	.word	0x00000000


	//----- nvinfo : EIATTR_MIN_STACK_SIZE
	.align		4
.L_9:
        /*003c*/ 	.byte	0x04, 0x12
        /*003e*/ 	.short	(.L_11 - .L_10)
	.align		4
.L_10:
        /*0040*/ 	.word	index@(_Z8convolvePKhPhPKfiiii)
        /*0044*/ 	.word	0x00000000
.L_11:


//--------------------- .nv.compat                --------------------------
	.section	.nv.compat,"",@"SHT_CUDA_COMPAT_INFO"
	.align	4
        /*0000*/ 	.byte	0x02, 0x09, 0x00, 0x00, 0x02, 0x02, 0x01, 0x00, 0x02, 0x05, 0x05, 0x00, 0x03, 0x07, 0x01, 0x01
        /*0010*/ 	.byte	0x02, 0x03, 0x00, 0x00, 0x02, 0x06, 0x01, 0x00, 0x04, 0x0b, 0x08, 0x00, 0x09, 0x00, 0x00, 0x00
        /*0020*/ 	.byte	0x00, 0x00, 0x00, 0x00


//--------------------- .nv.info._Z14convolveSharedPKhPhPKfiiii --------------------------
	.section	.nv.info._Z14convolveSharedPKhPhPKfiiii,"",@"SHT_CUDA_INFO"
	.sectionflags	@""
	.align	4


	//----- nvinfo : EIATTR_CUDA_API_VERSION
	.align		4
        /*0000*/ 	.byte	0x04, 0x37
        /*0002*/ 	.short	(.L_13 - .L_12)
.L_12:
        /*0004*/ 	.word	0x00000082


	//----- nvinfo : EIATTR_KPARAM_INFO
	.align		4
.L_13:
        /*0008*/ 	.byte	0x04, 0x17
        /*000a*/ 	.short	(.L_15 - .L_14)
.L_14:
        /*000c*/ 	.word	0x00000000
        /*0010*/ 	.short	0x0006
        /*0012*/ 	.short	0x0024
        /*0014*/ 	.byte	0x00, 0xf0, 0x11, 0x00


	//----- nvinfo : EIATTR_KPARAM_INFO
	.align		4
.L_15:
        /*0018*/ 	.byte	0x04, 0x17
        /*001a*/ 	.short	(.L_17 - .L_16)
.L_16:
        /*001c*/ 	.word	0x00000000
        /*0020*/ 	.short	0x0005
        /*0022*/ 	.short	0x0020
        /*0024*/ 	.byte	0x00, 0xf0, 0x11, 0x00


	//----- nvinfo : EIATTR_KPARAM_INFO
	.align		4
.L_17:
        /*0028*/ 	.byte	0x04, 0x17
        /*002a*/ 	.short	(.L_19 - .L_18)
.L_18:
        /*002c*/ 	.word	0x00000000
        /*0030*/ 	.short	0x0004
        /*0032*/ 	.short	0x001c
        /*0034*/ 	.byte	0x00, 0xf0, 0x11, 0x00


	//----- nvinfo : EIATTR_KPARAM_INFO
	.align		4
.L_19:
        /*0038*/ 	.byte	0x04, 0x17
        /*003a*/ 	.short	(.L_21 - .L_20)
.L_20:
        /*003c*/ 	.word	0x00000000
        /*0040*/ 	.short	0x0003
        /*0042*/ 	.short	0x0018
        /*0044*/ 	.byte	0x00, 0xf0, 0x11, 0x00


	//----- nvinfo : EIATTR_KPARAM_INFO
	.align		4
.L_21:
        /*0048*/ 	.byte	0x04, 0x17
        /*004a*/ 	.short	(.L_23 - .L_22)
.L_22:
        /*004c*/ 	.word	0x00000000
        /*0050*/ 	.short	0x0002
        /*0052*/ 	.short	0x0010
        /*0054*/ 	.byte	0x00, 0xf5, 0x21, 0x00


	//----- nvinfo : EIATTR_KPARAM_INFO
	.align		4
.L_23:
        /*0058*/ 	.byte	0x04, 0x17
        /*005a*/ 	.short	(.L_25 - .L_24)
.L_24:
        /*005c*/ 	.word	0x00000000
        /*0060*/ 	.short	0x0001
        /*0062*/ 	.short	0x0008
        /*0064*/ 	.byte	0x00, 0xf5, 0x21, 0x00


	//----- nvinfo : EIATTR_KPARAM_INFO
	.align		4
.L_25:
        /*0068*/ 	.byte	0x04, 0x17
        /*006a*/ 	.short	(.L_27 - .L_26)
.L_26:
        /*006c*/ 	.word	0x00000000
        /*0070*/ 	.short	0x0000
        /*0072*/ 	.short	0x0000
        /*0074*/ 	.byte	0x00, 0xf5, 0x21, 0x00


	//----- nvinfo : EIATTR_SPARSE_MMA_MASK
	.align		4
.L_27:
        /*0078*/ 	.byte	0x03, 0x50
        /*007a*/ 	.short	0x0000


	//----- nvinfo : EIATTR_MAXREG_COUNT
	.align		4
        /*007c*/ 	.byte	0x03, 0x1b
        /*007e*/ 	.short	0x00ff


	//----- nvinfo : EIATTR_NUM_BARRIERS
	.align		4
        /*0080*/ 	.byte	0x02, 0x4c
        /*0082*/ 	.byte	0x01
	.zero		1


	//----- nvinfo : EIATTR_MERCURY_ISA_VERSION
	.align		4
        /*0084*/ 	.byte	0x03, 0x5f
        /*0086*/ 	.short	0x0101


	//----- nvinfo : EIATTR_VRC_CTA_INIT_COUNT
	.align		4
        /*0088*/ 	.byte	0x02, 0x4a
	.zero		1
	.zero		1


	//----- nvinfo : EIATTR_EXIT_INSTR_OFFSETS
	.align		4
        /*008c*/ 	.byte	0x04, 0x1c
        /*008e*/ 	.short	(.L_29 - .L_28)


	//   ....[0]....
.L_28:
        /*0090*/ 	.word	0x00001260


	//   ....[1]....
        /*0094*/ 	.word	0x00001b90


	//----- nvinfo : EIATTR_CRS_STACK_SIZE
	.align		4
.L_29:
        /*0098*/ 	.byte	0x04, 0x1e
        /*009a*/ 	.short	(.L_31 - .L_30)
.L_30:
        /*009c*/ 	.word	0x00000000


	//----- nvinfo : EIATTR_CBANK_PARAM_SIZE
	.align		4
.L_31:
        /*00a0*/ 	.byte	0x03, 0x19
        /*00a2*/ 	.short	0x0028


	//----- nvinfo : EIATTR_PARAM_CBANK
	.align		4
        /*00a4*/ 	.byte	0x04, 0x0a
        /*00a6*/ 	.short	(.L_33 - .L_32)
	.align		4
.L_32:
        /*00a8*/ 	.word	index@(.nv.constant0._Z14convolveSharedPKhPhPKfiiii)
        /*00ac*/ 	.short	0x0380
        /*00ae*/ 	.short	0x0028


	//----- nvinfo : EIATTR_SW_WAR
	.align		4
.L_33:
        /*00b0*/ 	.byte	0x04, 0x36
        /*00b2*/ 	.short	(.L_35 - .L_34)
.L_34:
        /*00b4*/ 	.word	0x00000008
.L_35:


//--------------------- .nv.info._Z8convolvePKhPhPKfiiii --------------------------
	.section	.nv.info._Z8convolvePKhPhPKfiiii,"",@"SHT_CUDA_INFO"
	.sectionflags	@""
	.align	4


	//----- nvinfo : EIATTR_CUDA_API_VERSION
	.align		4
        /*0000*/ 	.byte	0x04, 0x37
        /*0002*/ 	.short	(.L_37 - .L_36)
.L_36:
        /*0004*/ 	.word	0x00000082


	//----- nvinfo : EIATTR_KPARAM_INFO
	.align		4
.L_37:
        /*0008*/ 	.byte	0x04, 0x17
        /*000a*/ 	.short	(.L_39 - .L_38)
.L_38:
        /*000c*/ 	.word	0x00000000
        /*0010*/ 	.short	0x0006
        /*0012*/ 	.short	0x0024
        /*0014*/ 	.byte	0x00, 0xf0, 0x11, 0x00


	//----- nvinfo : EIATTR_KPARAM_INFO
	.align		4
.L_39:
        /*0018*/ 	.byte	0x04, 0x17
        /*001a*/ 	.short	(.L_41 - .L_40)
.L_40:
        /*001c*/ 	.word	0x00000000
        /*0020*/ 	.short	0x0005
        /*0022*/ 	.short	0x0020
        /*0024*/ 	.byte	0x00, 0xf0, 0x11, 0x00


	//----- nvinfo : EIATTR_KPARAM_INFO
	.align		4
.L_41:
        /*0028*/ 	.byte	0x04, 0x17
        /*002a*/ 	.short	(.L_43 - .L_42)
.L_42:
        /*002c*/ 	.word	0x00000000
        /*0030*/ 	.short	0x0004
        /*0032*/ 	.short	0x001c
        /*0034*/ 	.byte	0x00, 0xf0, 0x11, 0x00


	//----- nvinfo : EIATTR_KPARAM_INFO
	.align		4
.L_43:
        /*0038*/ 	.byte	0x04, 0x17
        /*003a*/ 	.short	(.L_45 - .L_44)
.L_44:
        /*003c*/ 	.word	0x00000000
        /*0040*/ 	.short	0x0003
        /*0042*/ 	.short	0x0018
        /*0044*/ 	.byte	0x00, 0xf0, 0x11, 0x00


	//----- nvinfo : EIATTR_KPARAM_INFO
	.align		4
.L_45:
        /*0048*/ 	.byte	0x04, 0x17
        /*004a*/ 	.short	(.L_47 - .L_46)
.L_46:
        /*004c*/ 	.word	0x00000000
        /*0050*/ 	.short	0x0002
        /*0052*/ 	.short	0x0010
        /*0054*/ 	.byte	0x00, 0xf5, 0x21, 0x00


	//----- nvinfo : EIATTR_KPARAM_INFO
	.align		4
.L_47:
        /*0058*/ 	.byte	0x04, 0x17
        /*005a*/ 	.short	(.L_49 - .L_48)
.L_48:
        /*005c*/ 	.word	0x00000000
        /*0060*/ 	.short	0x0001
        /*0062*/ 	.short	0x0008
        /*0064*/ 	.byte	0x00, 0xf5, 0x21, 0x00


	//----- nvinfo : EIATTR_KPARAM_INFO
	.align		4
.L_49:
        /*0068*/ 	.byte	0x04, 0x17
        /*006a*/ 	.short	(.L_51 - .L_50)
.L_50:
        /*006c*/ 	.word	0x00000000
        /*0070*/ 	.short	0x0000
        /*0072*/ 	.short	0x0000
        /*0074*/ 	.byte	0x00, 0xf5, 0x21, 0x00


	//----- nvinfo : EIATTR_SPARSE_MMA_MASK
	.align		4
.L_51:
        /*0078*/ 	.byte	0x03, 0x50
        /*007a*/ 	.short	0x0000


	//----- nvinfo : EIATTR_MAXREG_COUNT
	.align		4
        /*007c*/ 	.byte	0x03, 0x1b
        /*007e*/ 	.short	0x00ff


	//----- nvinfo : EIATTR_MERCURY_ISA_VERSION
	.align		4
        /*0080*/ 	.byte	0x03, 0x5f
        /*0082*/ 	.short	0x0101


	//----- nvinfo : EIATTR_VRC_CTA_INIT_COUNT
	.align		4
        /*0084*/ 	.byte	0x02, 0x4a
	.zero		1
	.zero		1


	//----- nvinfo : EIATTR_EXIT_INSTR_OFFSETS
	.align		4
        /*0088*/ 	.byte	0x04, 0x1c
        /*008a*/ 	.short	(.L_53 - .L_52)


	//   ....[0]....
.L_52:
        /*008c*/ 	.word	0x00000150


	//   ....[1]....
        /*0090*/ 	.word	0x00000be0


	//----- nvinfo : EIATTR_CBANK_PARAM_SIZE
	.align		4
.L_53:
        /*0094*/ 	.byte	0x03, 0x19
        /*0096*/ 	.short	0x0028


	//----- nvinfo : EIATTR_PARAM_CBANK
	.align		4
        /*0098*/ 	.byte	0x04, 0x0a
        /*009a*/ 	.short	(.L_55 - .L_54)
	.align		4
.L_54:
        /*009c*/ 	.word	index@(.nv.constant0._Z8convolvePKhPhPKfiiii)
        /*00a0*/ 	.short	0x0380
        /*00a2*/ 	.short	0x0028


	//----- nvinfo : EIATTR_SW_WAR
	.align		4
.L_55:
        /*00a4*/ 	.byte	0x04, 0x36
        /*00a6*/ 	.short	(.L_57 - .L_56)
.L_56:
        /*00a8*/ 	.word	0x00000008
.L_57:


//--------------------- .nv.callgraph             --------------------------
	.section	.nv.callgraph,"",@"SHT_CUDA_CALLGRAPH"
	.align	4
	.sectionentsize	8
	.align		4
        /*0000*/ 	.word	0x00000000
	.align		4
        /*0004*/ 	.word	0xffffffff
	.align		4
        /*0008*/ 	.word	0x00000000
	.align		4
        /*000c*/ 	.word	0xfffffffe
	.align		4
        /*0010*/ 	.word	0x00000000
	.align		4
        /*0014*/ 	.word	0xfffffffd
	.align		4
        /*0018*/ 	.word	0x00000000
	.align		4
        /*001c*/ 	.word	0xfffffffc


//--------------------- .text._Z14convolveSharedPKhPhPKfiiii --------------------------
	.section	.text._Z14convolveSharedPKhPhPKfiiii,"ax",@progbits
	.align	128
        .global         _Z14convolveSharedPKhPhPKfiiii
        .type           _Z14convolveSharedPKhPhPKfiiii,@function
        .size           _Z14convolveSharedPKhPhPKfiiii,(.L_x_45 - _Z14convolveSharedPKhPhPKfiiii)
        .other          _Z14convolveSharedPKhPhPKfiiii,@"STO_CUDA_ENTRY STV_DEFAULT"
_Z14convolveSharedPKhPhPKfiiii:
.text._Z14convolveSharedPKhPhPKfiiii:
[----:B------:R-:W-:Y:S08]  /*0000*/  LDC R1, c[0x0][0x37c] ;  /* 0x0000df00ff017b82 */ /* 0x000ff00000000800 */
[----:B------:R-:W0:Y:S01]  /*0010*/  LDC.64 R2, c[0x0][0x3a0] ;  /* 0x0000e800ff027b82 */ /* 0x000e220000000a00 */
[----:B------:R-:W1:Y:S01]  /*0020*/  S2R R33, SR_TID.X ;  /* 0x0000000000217919 */ /* 0x000e620000002100 */
[----:B------:R-:W2:Y:S01]  /*0030*/  LDCU.64 UR8, c[0x0][0x358] ;  /* 0x00006b00ff0877ac */ /* 0x000ea20008000a00 */
[----:B------:R-:W3:Y:S05]  /*0040*/  S2R R31, SR_TID.Y ;  /* 0x00000000001f7919 */ /* 0x000eea0000002200 */
[----:B------:R-:W1:Y:S08]  /*0050*/  LDC R8, c[0x0][0x360] ;  /* 0x0000d800ff087b82 */ /* 0x000e700000000800 */
[----:B------:R-:W1:Y:S08]  /*0060*/  S2UR UR4, SR_CTAID.X ;  /* 0x00000000000479c3 */ /* 0x000e700000002500 */
[----:B------:R-:W3:Y:S01]  /*0070*/  S2UR UR5, SR_CTAID.Y ;  /* 0x00000000000579c3 */ /* 0x000ee20000002600 */
[----:B0-----:R-:W-:-:S02]  /*0080*/  ISETP.GE.AND P0, PT, R2, 0x1, PT ;  /* 0x000000010200780c */ /* 0x001fc40003f06270 */
[----:B------:R-:W-:-:S04]  /*0090*/  LEA.HI R3, R3, R3, RZ, 0x1 ;  /* 0x0000000303037211 */ /* 0x000fc800078f08ff */
[----:B------:R-:W-:Y:S01]  /*00a0*/  SHF.R.S32.HI R3, RZ, 0x1, R3 ;  /* 0x00000001ff037819 */ /* 0x000fe20000011403 */
[----:B------:R-:W3:Y:S03]  /*00b0*/  LDC R5, c[0x0][0x364] ;  /* 0x0000d900ff057b82 */ /* 0x000ee60000000800 */
[----:B------:R-:W-:Y:S01]  /*00c0*/  VIMNMX R14, PT, PT, R3, 0x1, !PT ;  /* 0x00000001030e7848 */ /* 0x000fe20007fe0100 */
[----:B-1----:R-:W-:-:S04]  /*00d0*/  IMAD R29, R8, UR4, R33 ;  /* 0x00000004081d7c24 */ /* 0x002fc8000f8e0221 */
[----:B------:R-:W-:Y:S02]  /*00e0*/  IMAD R10, R14, 0x2, R8 ;  /* 0x000000020e0a7824 */ /* 0x000fe400078e0208 */
[----:B---3--:R-:W-:Y:S01]  /*00f0*/  IMAD R12, R5, UR5, R31 ;  /* 0x00000005050c7c24 */ /* 0x008fe2000f8e021f */
[----:B--2---:R-:W-:Y:S06]  /*0100*/  @!P0 BRA `(.L_x_0) ;  /* 0x00000010003c8947 */ /* 0x004fec0003800000 */
[----:B------:R-:W0:Y:S01]  /*0110*/  LDCU.64 UR6, c[0x0][0x398] ;  /* 0x00007300ff0677ac */ /* 0x000e220008000a00 */
[----:B------:R-:W1:Y:S01]  /*0120*/  LDC R3, c[0x0][0x374] ;  /* 0x0000dd00ff037b82 */ /* 0x000e620000000800 */
[C---:B------:R-:W-:Y:S01]  /*0130*/  IMAD.IADD R0, R29.reuse, 0x1, -R14 ;  /* 0x000000011d007824 */ /* 0x040fe200078e0a0e */
[----:B------:R-:W-:Y:S01]  /*0140*/  ISETP.GE.U32.AND P5, PT, R2, 0x4, PT ;  /* 0x000000040200780c */ /* 0x000fe20003fa6070 */
[----:B------:R-:W-:Y:S02]  /*0150*/  IMAD.IADD R27, R14, 0x1, R33 ;  /* 0x000000010e1b7824 */ /* 0x000fe400078e0221 */
[----:B------:R-:W-:Y:S02]  /*0160*/  IMAD.IADD R4, R12, 0x1, R5 ;  /* 0x000000010c047824 */ /* 0x000fe400078e0205 */
[----:B------:R-:W-:Y:S01]  /*0170*/  IMAD.IADD R7, R29, 0x1, R8 ;  /* 0x000000011d077824 */ /* 0x000fe200078e0208 */
[----:B------:R-:W2:Y:S01]  /*0180*/  LDC R6, c[0x0][0x370] ;  /* 0x0000dc00ff067b82 */ /* 0x000ea20000000800 */
[----:B0-----:R-:W-:Y:S01]  /*0190*/  ISETP.GE.AND P4, PT, R0, UR6, PT ;  /* 0x0000000600007c0c */ /* 0x001fe2000bf86270 */
[----:B------:R-:W-:Y:S01]  /*01a0*/  IMAD R9, R12, UR6, R29 ;  /* 0x000000060c097c24 */ /* 0x000fe2000f8e021d */
[----:B------:R-:W-:-:S02]  /*01b0*/  IADD3 R0, PT, PT, R14, R31, RZ ;  /* 0x0000001f0e007210 */ /* 0x000fc40007ffe0ff */
[----:B------:R-:W-:Y:S01]  /*01c0*/  ISETP.GE.U32.AND P1, PT, R7, UR6, PT ;  /* 0x0000000607007c0c */ /* 0x000fe2000bf26070 */
[----:B------:R-:W-:Y:S01]  /*01d0*/  IMAD.IADD R11, R9, 0x1, R8 ;  /* 0x00000001090b7824 */ /* 0x000fe200078e0208 */
[----:B------:R-:W-:Y:S01]  /*01e0*/  ISETP.GE.U32.AND P0, PT, R4, UR7, PT ;  /* 0x0000000704007c0c */ /* 0x000fe2000bf06070 */
[----:B------:R-:W-:Y:S01]  /*01f0*/  IMAD.IADD R5, R0, 0x1, R5 ;  /* 0x0000000100057824 */ /* 0x000fe200078e0205 */
[----:B-1----:R-:W-:Y:S01]  /*0200*/  IADD3 R3, PT, PT, R3, -0x1, RZ ;  /* 0xffffffff03037810 */ /* 0x002fe20007ffe0ff */
[--C-:B------:R-:W-:Y:S01]  /*0210*/  IMAD R13, R10, R0, R27.reuse ;  /* 0x000000000a0d7224 */ /* 0x100fe200078e021b */
[C---:B------:R-:W-:Y:S01]  /*0220*/  ISETP.GE.AND P2, PT, R12.reuse, UR7, PT ;  /* 0x000000070c007c0c */ /* 0x040fe2000bf46270 */
[----:B------:R-:W-:Y:S01]  /*0230*/  IMAD.IADD R0, R12, 0x1, -R14 ;  /* 0x000000010c007824 */ /* 0x000fe200078e0a0e */
[----:B------:R-:W-:Y:S01]  /*0240*/  IADD3 R7, PT, PT, -R14, R9, RZ ;  /* 0x000000090e077210 */ /* 0x000fe20007ffe1ff */
[----:B------:R-:W-:Y:S01]  /*0250*/  IMAD R27, R10, R5, R27 ;  /* 0x000000050a1b7224 */ /* 0x000fe200078e021b */
[----:B------:R-:W-:Y:S01]  /*0260*/  ISETP.NE.AND P4, PT, RZ, UR4, !P4 ;  /* 0x00000004ff007c0c */ /* 0x000fe2000e785270 */
[----:B--2---:R-:W-:Y:S01]  /*0270*/  VIADD R6, R6, 0xffffffff ;  /* 0xffffffff06067836 */ /* 0x004fe20000000000 */
[C---:B------:R-:W-:Y:S01]  /*0280*/  ISETP.GE.AND P3, PT, R0.reuse, UR7, PT ;  /* 0x0000000700007c0c */ /* 0x040fe2000bf66270 */
[--C-:B------:R-:W-:Y:S01]  /*0290*/  IMAD R15, R0, UR6, R29.reuse ;  /* 0x00000006000f7c24 */ /* 0x100fe2000f8e021d */
[----:B------:R-:W-:Y:S01]  /*02a0*/  ISETP.GT.U32.AND P0, PT, R3, UR5, !P0 ;  /* 0x0000000503007c0c */ /* 0x000fe2000c704070 */
[----:B------:R-:W-:Y:S01]  /*02b0*/  IMAD R5, R4, UR6, R29 ;  /* 0x0000000604057c24 */ /* 0x000fe2000f8e021d */
[----:B------:R-:W-:Y:S01]  /*02c0*/  ISETP.GT.U32.AND P1, PT, R6, UR4, !P1 ;  /* 0x0000000406007c0c */ /* 0x000fe2000cf24070 */
[----:B------:R-:W-:Y:S01]  /*02d0*/  UMOV UR4, URZ ;  /* 0x000000ff00047c82 */ /* 0x000fe20008000000 */
[----:B------:R-:W-:Y:S01]  /*02e0*/  ISETP.LT.AND P2, PT, R29, UR6, !P2 ;  /* 0x000000061d007c0c */ /* 0x000fe2000d741270 */
[----:B------:R-:W-:Y:S01]  /*02f0*/  IMAD R15, R15, R2, RZ ;  /* 0x000000020f0f7224 */ /* 0x000fe200078e02ff */
[----:B------:R-:W-:Y:S01]  /*0300*/  ISETP.NE.AND P3, PT, RZ, UR5, !P3 ;  /* 0x00000005ff007c0c */ /* 0x000fe2000df65270 */
[----:B------:R-:W-:-:S02]  /*0310*/  IMAD.IADD R13, R13, 0x1, R8 ;  /* 0x000000010d0d7824 */ /* 0x000fc400078e0208 */
[-C--:B------:R-:W-:Y:S02]  /*0320*/  IMAD R9, R9, R2.reuse, RZ ;  /* 0x0000000209097224 */ /* 0x080fe400078e02ff */
[----:B------:R-:W-:Y:S01]  /*0330*/  IMAD R7, R7, R2, RZ ;  /* 0x0000000207077224 */ /* 0x000fe200078e02ff */
[----:B------:R-:W-:Y:S07]  /*0340*/  @!P5 BRA `(.L_x_1) ;  /* 0x000000080094d947 */ /* 0x000fee0003800000 */
[----:B------:R-:W-:Y:S01]  /*0350*/  SHF.R.S32.HI R8, RZ, 0x1f, R15 ;  /* 0x0000001fff087819 */ /* 0x000fe2000001140f */
[----:B------:R-:W0:Y:S01]  /*0360*/  LDCU UR10, c[0x0][0x3a0] ;  /* 0x00007400ff0a77ac */ /* 0x000e220008000800 */
[----:B------:R-:W-:Y:S01]  /*0370*/  SHF.R.S32.HI R6, RZ, 0x1f, R7 ;  /* 0x0000001fff067819 */ /* 0x000fe20000011407 */
[----:B------:R-:W-:-:S06]  /*0380*/  UMOV UR4, URZ ;  /* 0x000000ff00047c82 */ /* 0x000fcc0008000000 */
.L_x_24:
[----:B01-34-:R-:W1:Y:S01]  /*0390*/  @P2 LDC.64 R2, c[0x0][0x380] ;  /* 0x0000e000ff022b82 */ /* 0x01be620000000a00 */
[----:B------:R-:W-:-:S07]  /*03a0*/  @P2 IADD3 R0, PT, PT, R9, UR4, RZ ;  /* 0x0000000409002c10 */ /* 0x000fce000fffe0ff */
[----:B--2---:R-:W2:Y:S08]  /*03b0*/  S2UR UR6, SR_CgaCtaId ;  /* 0x00000000000679c3 */ /* 0x004eb00000008800 */
[----:B------:R-:W3:Y:S01]  /*03c0*/  LDC.64 R16, c[0x0][0x380] ;  /* 0x0000e000ff107b82 */ /* 0x000ee20000000a00 */
[----:B-1----:R-:W-:-:S07]  /*03d0*/  @P2 IADD3 R2, P5, PT, R0, R2, RZ ;  /* 0x0000000200022210 */ /* 0x002fce0007fbe0ff */
[----:B------:R-:W1:Y:S01]  /*03e0*/  LDC R4, c[0x0][0x3a0] ;  /* 0x0000e800ff047b82 */ /* 0x000e620000000800 */
[----:B------:R-:W-:-:S05]  /*03f0*/  @P2 LEA.HI.X.SX32 R3, R0, R3, 0x1, P5 ;  /* 0x0000000300032211 */ /* 0x000fca00028f0eff */
[----:B------:R4:W5:Y:S01]  /*0400*/  @P2 LDG.E.U8 R22, desc[UR8][R2.64] ;  /* 0x0000000802162981 */ /* 0x000962000c1e1100 */
[C---:B------:R-:W-:Y:S01]  /*0410*/  IMAD.IADD R0, R14.reuse, 0x1, R33 ;  /* 0x000000010e007824 */ /* 0x040fe200078e0221 */
[----:B------:R-:W-:Y:S01]  /*0420*/  UMOV UR5, 0x400 ;  /* 0x0000040000057882 */ /* 0x000fe20000000000 */
[----:B------:R-:W-:Y:S01]  /*0430*/  IMAD.IADD R35, R14, 0x1, R31 ;  /* 0x000000010e237824 */ /* 0x000fe200078e021f */
[----:B--2---:R-:W-:Y:S01]  /*0440*/  ULEA UR5, UR6, UR5, 0x18 ;  /* 0x0000000506057291 */ /* 0x004fe2000f8ec0ff */
[--C-:B------:R-:W-:Y:S01]  /*0450*/  SHF.R.S32.HI R20, RZ, 0x1f, R9.reuse ;  /* 0x0000001fff147819 */ /* 0x100fe20000011409 */
[----:B------:R-:W-:Y:S02]  /*0460*/  USHF.R.S32.HI UR7, URZ, 0x1f, UR4 ;  /* 0x0000001fff077899 */ /* 0x000fe40008011404 */
[----:B---3--:R-:W-:Y:S01]  /*0470*/  IADD3 R18, P5, P6, R16, UR4, R9 ;  /* 0x0000000410127c10 */ /* 0x008fe2000febe009 */
[C-C-:B------:R-:W-:Y:S01]  /*0480*/  IMAD R23, R10.reuse, R31, R0.reuse ;  /* 0x0000001f0a177224 */ /* 0x140fe200078e0200 */
[----:B------:R-:W-:Y:S01]  /*0490*/  BSSY.RECONVERGENT B0, `(.L_x_2) ;  /* 0x0000017000007945 */ /* 0x000fe20003800200 */
[----:B----4-:R-:W-:Y:S01]  /*04a0*/  IMAD R3, R10, R35, R0 ;  /* 0x000000230a037224 */ /* 0x010fe200078e0200 */
[----:B------:R-:W-:-:S02]  /*04b0*/  IADD3.X R19, PT, PT, R17, UR7, R20, P5, P6 ;  /* 0x0000000711137c10 */ /* 0x000fc4000afec414 */
[----:B------:R-:W-:Y:S01]  /*04c0*/  IADD3 R20, P5, P6, R16, UR4, R15 ;  /* 0x0000000410147c10 */ /* 0x000fe2000febe00f */
[----:B-1----:R-:W-:-:S03]  /*04d0*/  IMAD R3, R3, R4, UR4 ;  /* 0x0000000403037e24 */ /* 0x002fc6000f8e0204 */
[----:B------:R-:W-:Y:S01]  /*04e0*/  IADD3.X R21, PT, PT, R17, UR7, R8, P5, P6 ;  /* 0x0000000711157c10 */ /* 0x000fe2000afec408 */
[----:B------:R-:W-:Y:S01]  /*04f0*/  IMAD R2, R27, R4, UR4 ;  /* 0x000000041b027e24 */ /* 0x000fe2000f8e0204 */
[----:B------:R-:W-:Y:S01]  /*0500*/  ISETP.GE.U32.AND P5, PT, R31, R14, PT ;  /* 0x0000000e1f00720c */ /* 0x000fe20003fa6070 */
[----:B------:R-:W-:Y:S01]  /*0510*/  IMAD R0, R23, R4, UR4 ;  /* 0x0000000417007e24 */ /* 0x000fe2000f8e0204 */
[----:B-----5:R1:W-:Y:S11]  /*0520*/  @P2 STS.U8 [R3+UR5], R22 ;  /* 0x0000001603002988 */ /* 0x0203f60008000005 */
[----:B------:R-:W-:Y:S05]  /*0530*/  @P5 BRA `(.L_x_3) ;  /* 0x0000000000305947 */ /* 0x000fea0003800000 */
[----:B-1----:R-:W1:Y:S01]  /*0540*/  @P3 LDC.64 R22, c[0x0][0x380] ;  /* 0x0000e000ff163b82 */ /* 0x002e620000000a00 */
[----:B------:R-:W-:Y:S01]  /*0550*/  @P3 IADD3 R26, PT, PT, R15, UR4, RZ ;  /* 0x000000040f1a3c10 */ /* 0x000fe2000fffe0ff */
[----:B------:R-:W-:-:S06]  /*0560*/  @P0 IMAD R37, R5, R4, UR4 ;  /* 0x0000000405250e24 */ /* 0x000fcc000f8e0204 */
[----:B------:R-:W2:Y:S01]  /*0570*/  @P0 LDC.64 R24, c[0x0][0x380] ;  /* 0x0000e000ff180b82 */ /* 0x000ea20000000a00 */
[----:B-1----:R-:W-:-:S04]  /*0580*/  @P3 IADD3 R22, P6, PT, R26, R22, RZ ;  /* 0x000000161a163210 */ /* 0x002fc80007fde0ff */
[----:B------:R-:W-:Y:S02]  /*0590*/  @P3 LEA.HI.X.SX32 R23, R26, R23, 0x1, P6 ;  /* 0x000000171a173211 */ /* 0x000fe400030f0eff */
[----:B--2---:R-:W-:-:S04]  /*05a0*/  @P0 IADD3 R24, P6, PT, R37, R24, RZ ;  /* 0x0000001825180210 */ /* 0x004fc80007fde0ff */
[----:B------:R-:W2:Y:S01]  /*05b0*/  @P3 LDG.E.U8 R23, desc[UR8][R22.64] ;  /* 0x0000000816173981 */ /* 0x000ea2000c1e1100 */
[----:B------:R-:W-:-:S06]  /*05c0*/  @P0 IMAD.X R25, RZ, RZ, R25, P6 ;  /* 0x000000ffff190224 */ /* 0x000fcc00030e0619 */
[----:B------:R-:W3:Y:S04]  /*05d0*/  @P0 LDG.E.U8 R25, desc[UR8][R24.64] ;  /* 0x0000000818190981 */ /* 0x000ee8000c1e1100 */
[----:B--2---:R2:W-:Y:S04]  /*05e0*/  @P3 STS.U8 [R0+UR5], R23 ;  /* 0x0000001700003988 */ /* 0x0045e80008000005 */
[----:B---3--:R2:W-:Y:S02]  /*05f0*/  @P0 STS.U8 [R2+UR5], R25 ;  /* 0x0000001902000988 */ /* 0x0085e40008000005 */
.L_x_3:
[----:B0-----:R-:W-:Y:S05]  /*0600*/  BSYNC.RECONVERGENT B0 ;  /* 0x0000000000007941 */ /* 0x001fea0003800200 */
.L_x_2:
[----:B------:R-:W-:Y:S01]  /*0610*/  ISETP.GE.U32.AND P6, PT, R33, R14, PT ;  /* 0x0000000e2100720c */ /* 0x000fe20003fc6070 */
[----:B------:R-:W-:Y:S01]  /*0620*/  IMAD R35, R10, R35, R33 ;  /* 0x000000230a237224 */ /* 0x000fe200078e0221 */
[----:B------:R-:W-:Y:S01]  /*0630*/  BSSY.RECONVERGENT B0, `(.L_x_4) ;  /* 0x0000012000007945 */ /* 0x000fe20003800200 */
[-C--:B------:R-:W-:Y:S02]  /*0640*/  IMAD R26, R13, R4.reuse, UR4 ;  /* 0x000000040d1a7e24 */ /* 0x080fe4000f8e0204 */
[----:B------:R-:W-:-:S08]  /*0650*/  IMAD R28, R35, R4, UR4 ;  /* 0x00000004231c7e24 */ /* 0x000fd0000f8e0204 */
[----:B------:R-:W-:Y:S05]  /*0660*/  @P6 BRA `(.L_x_5) ;  /* 0x0000000000386947 */ /* 0x000fea0003800000 */
[----:B-12---:R-:W0:Y:S01]  /*0670*/  @P4 LDC.64 R22, c[0x0][0x380] ;  /* 0x0000e000ff164b82 */ /* 0x006e220000000a00 */
[----:B------:R-:W-:Y:S01]  /*0680*/  @P4 VIADD R24, R7, UR4 ;  /* 0x0000000407184c36 */ /* 0x000fe20008000000 */
[----:B------:R-:W-:Y:S01]  /*0690*/  P2R R30, PR, RZ, 0x1 ;  /* 0x00000001ff1e7803 */ /* 0x000fe20000000000 */
[----:B------:R-:W-:-:S03]  /*06a0*/  @P1 IMAD R35, R11, R4, UR4 ;  /* 0x000000040b231e24 */ /* 0x000fc6000f8e0204 */
[----:B0-----:R-:W-:-:S04]  /*06b0*/  @P4 IADD3 R22, P0, PT, R24, R22, RZ ;  /* 0x0000001618164210 */ /* 0x001fc80007f1e0ff */
[----:B------:R-:W-:Y:S02]  /*06c0*/  @P4 LEA.HI.X.SX32 R23, R24, R23, 0x1, P0 ;  /* 0x0000001718174211 */ /* 0x000fe400000f0eff */
[----:B------:R-:W0:Y:S04]  /*06d0*/  @P1 LDC.64 R24, c[0x0][0x380] ;  /* 0x0000e000ff181b82 */ /* 0x000e280000000a00 */
[----:B------:R-:W2:Y:S01]  /*06e0*/  @P4 LDG.E.U8 R23, desc[UR8][R22.64] ;  /* 0x0000000816174981 */ /* 0x000ea2000c1e1100 */
[----:B0-----:R-:W-:-:S04]  /*06f0*/  @P1 IADD3 R24, P0, PT, R35, R24, RZ ;  /* 0x0000001823181210 */ /* 0x001fc80007f1e0ff */
[----:B------:R-:W-:Y:S02]  /*0700*/  @P1 IADD3.X R25, PT, PT, RZ, R25, RZ, P0, !PT ;  /* 0x00000019ff191210 */ /* 0x000fe400007fe4ff */
[----:B------:R-:W-:-:S04]  /*0710*/  ISETP.NE.AND P0, PT, R30, RZ, PT ;  /* 0x000000ff1e00720c */ /* 0x000fc80003f05270 */
[----:B------:R-:W3:Y:S04]  /*0720*/  @P1 LDG.E.U8 R25, desc[UR8][R24.64] ;  /* 0x0000000818191981 */ /* 0x000ee8000c1e1100 */
[----:B--2---:R0:W-:Y:S04]  /*0730*/  @P4 STS.U8 [R28+UR5], R23 ;  /* 0x000000171c004988 */ /* 0x0041e80008000005 */
[----:B---3--:R0:W-:Y:S02]  /*0740*/  @P1 STS.U8 [R26+UR5], R25 ;  /* 0x000000191a001988 */ /* 0x0081e40008000005 */
.L_x_5:
[----:B------:R-:W-:Y:S05]  /*0750*/  BSYNC.RECONVERGENT B0 ;  /* 0x0000000000007941 */ /* 0x000fea0003800200 */
.L_x_4:
[----:B------:R-:W-:Y:S01]  /*0760*/  P2R R24, PR, RZ, 0x2 ;  /* 0x00000002ff187803 */ /* 0x000fe20000000000 */
[----:B------:R-:W-:Y:S01]  /*0770*/  BSSY.RECONVERGENT B0, `(.L_x_6) ;  /* 0x0000009000007945 */ /* 0x000fe20003800200 */
[----:B0-2---:R-:W-:Y:S02]  /*0780*/  P2R R25, PR, RZ, 0x1 ;  /* 0x00000001ff197803 */ /* 0x005fe40000000000 */
[----:B-1----:R-:W-:-:S04]  /*0790*/  IADD3 R22, P0, P1, R16, UR4, R7 ;  /* 0x0000000410167c10 */ /* 0x002fc8000f91e007 */
[----:B------:R-:W-:Y:S02]  /*07a0*/  IADD3.X R23, PT, PT, R17, UR7, R6, P0, P1 ;  /* 0x0000000711177c10 */ /* 0x000fe400087e2406 */
[----:B------:R-:W-:Y:S02]  /*07b0*/  ISETP.NE.AND P1, PT, R24, RZ, PT ;  /* 0x000000ff1800720c */ /* 0x000fe40003f25270 */
[----:B------:R-:W-:Y:S01]  /*07c0*/  ISETP.NE.AND P0, PT, R25, RZ, PT ;  /* 0x000000ff1900720c */ /* 0x000fe20003f05270 */
[----:B------:R-:W-:-:S12]  /*07d0*/  @!P2 BRA `(.L_x_7) ;  /* 0x000000000008a947 */ /* 0x000fd80003800000 */
[----:B------:R-:W2:Y:S04]  /*07e0*/  LDG.E.U8 R24, desc[UR8][R18.64+0x1] ;  /* 0x0000010812187981 */ /* 0x000ea8000c1e1100 */
[----:B--2---:R0:W-:Y:S02]  /*07f0*/  STS.U8 [R3+UR5+0x1], R24 ;  /* 0x0000011803007988 */ /* 0x0041e40008000005 */
.L_x_7:
[----:B------:R-:W-:Y:S05]  /*0800*/  BSYNC.RECONVERGENT B0 ;  /* 0x0000000000007941 */ /* 0x000fea0003800200 */
.L_x_6:
[----:B------:R-:W-:Y:S04]  /*0810*/  BSSY.RECONVERGENT B0, `(.L_x_8) ;  /* 0x000000c000007945 */ /* 0x000fe80003800200 */
[----:B------:R-:W-:Y:S05]  /*0820*/  @P5 BRA `(.L_x_9) ;  /* 0x0000000000285947 */ /* 0x000fea0003800000 */
[----:B------:R-:W-:Y:S01]  /*0830*/  @P0 IMAD R25, R5, R4, UR4 ;  /* 0x0000000405190e24 */ /* 0x000fe2000f8e0204 */
[----:B------:R-:W-:Y:S01]  /*0840*/  P2R R30, PR, RZ, 0x2 ;  /* 0x00000002ff1e7803 */ /* 0x000fe20000000000 */
[----:B------:R-:W2:Y:S02]  /*0850*/  @P3 LDG.E.U8 R35, desc[UR8][R20.64+0x1] ;  /* 0x0000010814233981 */ /* 0x000ea4000c1e1100 */
[----:B------:R-:W-:-:S05]  /*0860*/  @P0 VIADD R25, R25, 0x1 ;  /* 0x0000000119190836 */ /* 0x000fca0000000000 */
[----:B0-----:R-:W-:-:S05]  /*0870*/  @P0 IADD3 R24, P1, PT, R25, R16, RZ ;  /* 0x0000001019180210 */ /* 0x001fca0007f3e0ff */
[----:B------:R-:W-:Y:S01]  /*0880*/  @P0 IMAD.X R25, RZ, RZ, R17, P1 ;  /* 0x000000ffff190224 */ /* 0x000fe200008e0611 */
[----:B------:R-:W-:-:S05]  /*0890*/  ISETP.NE.AND P1, PT, R30, RZ, PT ;  /* 0x000000ff1e00720c */ /* 0x000fca0003f25270 */
[----:B------:R-:W3:Y:S04]  /*08a0*/  @P0 LDG.E.U8 R25, desc[UR8][R24.64] ;  /* 0x0000000818190981 */ /* 0x000ee8000c1e1100 */
[----:B--2---:R1:W-:Y:S04]  /*08b0*/  @P3 STS.U8 [R0+UR5+0x1], R35 ;  /* 0x0000012300003988 */ /* 0x0043e80008000005 */
[----:B---3--:R1:W-:Y:S02]  /*08c0*/  @P0 STS.U8 [R2+UR5+0x1], R25 ;  /* 0x0000011902000988 */ /* 0x0083e40008000005 */
.L_x_9:
[----:B------:R-:W-:Y:S05]  /*08d0*/  BSYNC.RECONVERGENT B0 ;  /* 0x0000000000007941 */ /* 0x000fea0003800200 */
.L_x_8:
[----:B------:R-:W-:Y:S04]  /*08e0*/  BSSY.RECONVERGENT B0, `(.L_x_10) ;  /* 0x000000c000007945 */ /* 0x000fe80003800200 */
[----:B------:R-:W-:Y:S05]  /*08f0*/  @P6 BRA `(.L_x_11) ;  /* 0x0000000000286947 */ /* 0x000fea0003800000 */
[----:B-1----:R-:W-:Y:S01]  /*0900*/  @P1 IMAD R25, R11, R4, UR4 ;  /* 0x000000040b191e24 */ /* 0x002fe2000f8e0204 */
[----:B------:R-:W-:Y:S01]  /*0910*/  P2R R30, PR, RZ, 0x1 ;  /* 0x00000001ff1e7803 */ /* 0x000fe20000000000 */
[----:B------:R-:W2:Y:S03]  /*0920*/  @P4 LDG.E.U8 R35, desc[UR8][R22.64+0x1] ;  /* 0x0000010816234981 */ /* 0x000ea6000c1e1100 */
[----:B------:R-:W-:-:S04]  /*0930*/  @P1 IADD3 R25, PT, PT, R25, 0x1, RZ ;  /* 0x0000000119191810 */ /* 0x000fc80007ffe0ff */
[----:B0-----:R-:W-:-:S05]  /*0940*/  @P1 IADD3 R24, P0, PT, R25, R16, RZ ;  /* 0x0000001019181210 */ /* 0x001fca0007f1e0ff */
[----:B------:R-:W-:Y:S01]  /*0950*/  @P1 IMAD.X R25, RZ, RZ, R17, P0 ;  /* 0x000000ffff191224 */ /* 0x000fe200000e0611 */
[----:B------:R-:W-:-:S05]  /*0960*/  ISETP.NE.AND P0, PT, R30, RZ, PT ;  /* 0x000000ff1e00720c */ /* 0x000fca0003f05270 */
[----:B------:R-:W3:Y:S04]  /*0970*/  @P1 LDG.E.U8 R25, desc[UR8][R24.64] ;  /* 0x0000000818191981 */ /* 0x000ee8000c1e1100 */
[----:B--2---:R2:W-:Y:S04]  /*0980*/  @P4 STS.U8 [R28+UR5+0x1], R35 ;  /* 0x000001231c004988 */ /* 0x0045e80008000005 */
[----:B---3--:R2:W-:Y:S02]  /*0990*/  @P1 STS.U8 [R26+UR5+0x1], R25 ;  /* 0x000001191a001988 */ /* 0x0085e40008000005 */
.L_x_11:
[----:B------:R-:W-:Y:S05]  /*09a0*/  BSYNC.RECONVERGENT B0 ;  /* 0x0000000000007941 */ /* 0x000fea0003800200 */
.L_x_10:
[----:B------:R-:W-:Y:S04]  /*09b0*/  BSSY.RECONVERGENT B0, `(.L_x_12) ;  /* 0x0000004000007945 */ /* 0x000fe80003800200 */
[----:B------:R-:W-:Y:S05]  /*09c0*/  @!P2 BRA `(.L_x_13) ;  /* 0x000000000008a947 */ /* 0x000fea0003800000 */
[----:B0-----:R-:W3:Y:S04]  /*09d0*/  LDG.E.U8 R24, desc[UR8][R18.64+0x2] ;  /* 0x0000020812187981 */ /* 0x001ee8000c1e1100 */
[----:B---3--:R3:W-:Y:S02]  /*09e0*/  STS.U8 [R3+UR5+0x2], R24 ;  /* 0x0000021803007988 */ /* 0x0087e40008000005 */
.L_x_13:
[----:B------:R-:W-:Y:S05]  /*09f0*/  BSYNC.RECONVERGENT B0 ;  /* 0x0000000000007941 */ /* 0x000fea0003800200 */
.L_x_12:
[----:B------:R-:W-:Y:S04]  /*0a00*/  BSSY.RECONVERGENT B0, `(.L_x_14) ;  /* 0x000000c000007945 */ /* 0x000fe80003800200 */
[----:B------:R-:W-:Y:S05]  /*0a10*/  @P5 BRA `(.L_x_15) ;  /* 0x0000000000285947 */ /* 0x000fea0003800000 */
[----:B-12---:R-:W-:Y:S01]  /*0a20*/  @P0 IMAD R25, R5, R4, UR4 ;  /* 0x0000000405190e24 */ /* 0x006fe2000f8e0204 */
[----:B------:R-:W-:Y:S01]  /*0a30*/  P2R R30, PR, RZ, 0x2 ;  /* 0x00000002ff1e7803 */ /* 0x000fe20000000000 */
[----:B------:R-:W2:Y:S02]  /*0a40*/  @P3 LDG.E.U8 R35, desc[UR8][R20.64+0x2] ;  /* 0x0000020814233981 */ /* 0x000ea4000c1e1100 */
[----:B------:R-:W-:-:S05]  /*0a50*/  @P0 VIADD R25, R25, 0x2 ;  /* 0x0000000219190836 */ /* 0x000fca0000000000 */
[----:B0--3--:R-:W-:-:S04]  /*0a60*/  @P0 IADD3 R24, P1, PT, R25, R16, RZ ;  /* 0x0000001019180210 */ /* 0x009fc80007f3e0ff */
[----:B------:R-:W-:Y:S02]  /*0a70*/  @P0 IADD3.X R25, PT, PT, RZ, R17, RZ, P1, !PT ;  /* 0x00000011ff190210 */ /* 0x000fe40000ffe4ff */
[----:B------:R-:W-:-:S04]  /*0a80*/  ISETP.NE.AND P1, PT, R30, RZ, PT ;  /* 0x000000ff1e00720c */ /* 0x000fc80003f25270 */
[----:B------:R-:W3:Y:S04]  /*0a90*/  @P0 LDG.E.U8 R25, desc[UR8][R24.64] ;  /* 0x0000000818190981 */ /* 0x000ee8000c1e1100 */
[----:B--2---:R4:W-:Y:S04]  /*0aa0*/  @P3 STS.U8 [R0+UR5+0x2], R35 ;  /* 0x0000022300003988 */ /* 0x0049e80008000005 */
[----:B---3--:R4:W-:Y:S02]  /*0ab0*/  @P0 STS.U8 [R2+UR5+0x2], R25 ;  /* 0x0000021902000988 */ /* 0x0089e40008000005 */
.L_x_15:
[----:B------:R-:W-:Y:S05]  /*0ac0*/  BSYNC.RECONVERGENT B0 ;  /* 0x0000000000007941 */ /* 0x000fea0003800200 */
.L_x_14:
[----:B------:R-:W-:Y:S04]  /*0ad0*/  BSSY.RECONVERGENT B0, `(.L_x_16) ;  /* 0x000000c000007945 */ /* 0x000fe80003800200 */
[----:B------:R-:W-:Y:S05]  /*0ae0*/  @P6 BRA `(.L_x_17) ;  /* 0x0000000000286947 */ /* 0x000fea0003800000 */
[----:B-12-4-:R-:W-:Y:S01]  /*0af0*/  @P1 IMAD R25, R11, R4, UR4 ;  /* 0x000000040b191e24 */ /* 0x016fe2000f8e0204 */
[----:B------:R-:W-:Y:S01]  /*0b00*/  P2R R30, PR, RZ, 0x1 ;  /* 0x00000001ff1e7803 */ /* 0x000fe20000000000 */
[----:B------:R-:W2:Y:S02]  /*0b10*/  @P4 LDG.E.U8 R35, desc[UR8][R22.64+0x2] ;  /* 0x0000020816234981 */ /* 0x000ea4000c1e1100 */
[----:B------:R-:W-:-:S05]  /*0b20*/  @P1 VIADD R25, R25, 0x2 ;  /* 0x0000000219191836 */ /* 0x000fca0000000000 */
[----:B0--3--:R-:W-:-:S05]  /*0b30*/  @P1 IADD3 R24, P0, PT, R25, R16, RZ ;  /* 0x0000001019181210 */ /* 0x009fca0007f1e0ff */
[----:B------:R-:W-:Y:S01]  /*0b40*/  @P1 IMAD.X R25, RZ, RZ, R17, P0 ;  /* 0x000000ffff191224 */ /* 0x000fe200000e0611 */
[----:B------:R-:W-:-:S05]  /*0b50*/  ISETP.NE.AND P0, PT, R30, RZ, PT ;  /* 0x000000ff1e00720c */ /* 0x000fca0003f05270 */
[----:B------:R-:W3:Y:S04]  /*0b60*/  @P1 LDG.E.U8 R25, desc[UR8][R24.64] ;  /* 0x0000000818191981 */ /* 0x000ee8000c1e1100 */
[----:B--2---:R0:W-:Y:S04]  /*0b70*/  @P4 STS.U8 [R28+UR5+0x2], R35 ;  /* 0x000002231c004988 */ /* 0x0041e80008000005 */
[----:B---3--:R0:W-:Y:S02]  /*0b80*/  @P1 STS.U8 [R26+UR5+0x2], R25 ;  /* 0x000002191a001988 */ /* 0x0081e40008000005 */
.L_x_17:
[----:B------:R-:W-:Y:S05]  /*0b90*/  BSYNC.RECONVERGENT B0 ;  /* 0x0000000000007941 */ /* 0x000fea0003800200 */
.L_x_16:
[----:B------:R-:W-:Y:S04]  /*0ba0*/  BSSY.RECONVERGENT B0, `(.L_x_18) ;  /* 0x0000004000007945 */ /* 0x000fe80003800200 */
[----:B------:R-:W-:Y:S05]  /*0bb0*/  @!P2 BRA `(.L_x_19) ;  /* 0x000000000008a947 */ /* 0x000fea0003800000 */
[----:B------:R-:W5:Y:S04]  /*0bc0*/  LDG.E.U8 R18, desc[UR8][R18.64+0x3] ;  /* 0x0000030812127981 */ /* 0x000f68000c1e1100 */
[----:B-----5:R0:W-:Y:S02]  /*0bd0*/  STS.U8 [R3+UR5+0x3], R18 ;  /* 0x0000031203007988 */ /* 0x0201e40008000005 */
.L_x_19:
[----:B------:R-:W-:Y:S05]  /*0be0*/  BSYNC.RECONVERGENT B0 ;  /* 0x0000000000007941 */ /* 0x000fea0003800200 */
.L_x_18:
[----:B------:R-:W-:Y:S04]  /*0bf0*/  BSSY.RECONVERGENT B0, `(.L_x_20) ;  /* 0x000000a000007945 */ /* 0x000fe80003800200 */
[----:B------:R-:W-:Y:S05]  /*0c00*/  @P5 BRA `(.L_x_21) ;  /* 0x0000000000205947 */ /* 0x000fea0003800000 */
[----:B------:R-:W-:Y:S01]  /*0c10*/  @P0 IMAD R19, R5, R4, UR4 ;  /* 0x0000000405130e24 */ /* 0x000fe2000f8e0204 */
[----:B------:R-:W5:Y:S04]  /*0c20*/  @P3 LDG.E.U8 R21, desc[UR8][R20.64+0x3] ;  /* 0x0000030814153981 */ /* 0x000f68000c1e1100 */
[----:B------:R-:W-:-:S04]  /*0c30*/  @P0 IADD3 R19, PT, PT, R19, 0x3, RZ ;  /* 0x0000000313130810 */ /* 0x000fc80007ffe0ff */
[----:B0-----:R-:W-:-:S05]  /*0c40*/  @P0 IADD3 R18, P5, PT, R19, R16, RZ ;  /* 0x0000001013120210 */ /* 0x001fca0007fbe0ff */
[----:B------:R-:W-:-:S06]  /*0c50*/  @P0 IMAD.X R19, RZ, RZ, R17, P5 ;  /* 0x000000ffff130224 */ /* 0x000fcc00028e0611 */
[----:B------:R-:W2:Y:S04]  /*0c60*/  @P0 LDG.E.U8 R19, desc[UR8][R18.64] ;  /* 0x0000000812130981 */ /* 0x000ea8000c1e1100 */
[----:B-----5:R0:W-:Y:S04]  /*0c70*/  @P3 STS.U8 [R0+UR5+0x3], R21 ;  /* 0x0000031500003988 */ /* 0x0201e80008000005 */
[----:B--2---:R0:W-:Y:S02]  /*0c80*/  @P0 STS.U8 [R2+UR5+0x3], R19 ;  /* 0x0000031302000988 */ /* 0x0041e40008000005 */
.L_x_21:
[----:B------:R-:W-:Y:S05]  /*0c90*/  BSYNC.RECONVERGENT B0 ;  /* 0x0000000000007941 */ /* 0x000fea0003800200 */
.L_x_20:
[----:B------:R-:W-:Y:S04]  /*0ca0*/  BSSY.RECONVERGENT B0, `(.L_x_22) ;  /* 0x000000a000007945 */ /* 0x000fe80003800200 */
[----:B------:R-:W-:Y:S05]  /*0cb0*/  @P6 BRA `(.L_x_23) ;  /* 0x0000000000206947 */ /* 0x000fea0003800000 */
[----:B0--3--:R-:W-:Y:S01]  /*0cc0*/  @P1 IMAD R3, R11, R4, UR4 ;  /* 0x000000040b031e24 */ /* 0x009fe2000f8e0204 */
[----:B------:R-:W3:Y:S03]  /*0cd0*/  @P4 LDG.E.U8 R23, desc[UR8][R22.64+0x3] ;  /* 0x0000030816174981 */ /* 0x000ee6000c1e1100 */
[----:B------:R-:W-:-:S05]  /*0ce0*/  @P1 VIADD R3, R3, 0x3 ;  /* 0x0000000303031836 */ /* 0x000fca0000000000 */
[----:B------:R-:W-:-:S04]  /*0cf0*/  @P1 IADD3 R16, P5, PT, R3, R16, RZ ;  /* 0x0000001003101210 */ /* 0x000fc80007fbe0ff */
[----:B------:R-:W-:-:S06]  /*0d00*/  @P1 IADD3.X R17, PT, PT, RZ, R17, RZ, P5, !PT ;  /* 0x00000011ff111210 */ /* 0x000fcc0002ffe4ff */
[----:B------:R-:W5:Y:S04]  /*0d10*/  @P1 LDG.E.U8 R17, desc[UR8][R16.64] ;  /* 0x0000000810111981 */ /* 0x000f68000c1e1100 */
[----:B---3--:R0:W-:Y:S04]  /*0d20*/  @P4 STS.U8 [R28+UR5+0x3], R23 ;  /* 0x000003171c004988 */ /* 0x0081e80008000005 */
[----:B-----5:R0:W-:Y:S02]  /*0d30*/  @P1 STS.U8 [R26+UR5+0x3], R17 ;  /* 0x000003111a001988 */ /* 0x0201e40008000005 */
.L_x_23:
[----:B------:R-:W-:Y:S05]  /*0d40*/  BSYNC.RECONVERGENT B0 ;  /* 0x0000000000007941 */ /* 0x000fea0003800200 */
.L_x_22:
[----:B------:R-:W-:Y:S02]  /*0d50*/  ULOP3.LUT UR5, UR10, 0x7ffffffc, URZ, 0xc0, !UPT ;  /* 0x7ffffffc0a057892 */ /* 0x000fe4000f8ec0ff */
[----:B------:R-:W-:-:S04]  /*0d60*/  UIADD3 UR4, UPT, UPT, UR4, 0x4, URZ ;  /* 0x0000000404047890 */ /* 0x000fc8000fffe0ff */
[----:B------:R-:W-:-:S09]  /*0d70*/  UISETP.NE.AND UP0, UPT, UR4, UR5, UPT ;  /* 0x000000050400728c */ /* 0x000fd2000bf05270 */
[----:B------:R-:W-:Y:S05]  /*0d80*/  BRA.U UP0, `(.L_x_24) ;  /* 0xfffffff500807547 */ /* 0x000fea000b83ffff */
[----:B------:R-:W-:-:S05]  /*0d90*/  UMOV UR4, UR5 ;  /* 0x0000000500047c82 */ /* 0x000fca0008000000 */
.L_x_1:
[----:B------:R-:W5:Y:S02]  /*0da0*/  LDCU UR5, c[0x0][0x3a0] ;  /* 0x00007400ff0577ac */ /* 0x000f640008000800 */
[----:B-----5:R-:W-:-:S04]  /*0db0*/  ULOP3.LUT UR7, UR5, 0x3, URZ, 0xc0, !UPT ;  /* 0x0000000305077892 */ /* 0x020fc8000f8ec0ff */
[----:B------:R-:W-:-:S09]  /*0dc0*/  UISETP.NE.AND UP0, UPT, UR7, URZ, UPT ;  /* 0x000000ff0700728c */ /* 0x000fd2000bf05270 */
[----:B------:R-:W-:Y:S05]  /*0dd0*/  BRA.U !UP0, `(.L_x_0) ;  /* 0x0000000508087547 */ /* 0x000fea000b800000 */
[----:B------:R-:W5:Y:S01]  /*0de0*/  S2UR UR6, SR_CgaCtaId ;  /* 0x00000000000679c3 */ /* 0x000f620000008800 */
[----:B------:R-:W-:Y:S01]  /*0df0*/  UMOV UR5, 0x400 ;  /* 0x0000040000057882 */ /* 0x000fe20000000000 */
[----:B------:R-:W2:Y:S06]  /*0e00*/  LDCU.64 UR10, c[0x0][0x380] ;  /* 0x00007000ff0a77ac */ /* 0x000eac0008000a00 */
[----:B01--4-:R-:W0:Y:S01]  /*0e10*/  LDC R0, c[0x0][0x3a0] ;  /* 0x0000e800ff007b82 */ /* 0x013e220000000800 */
[----:B-----5:R-:W-:-:S03]  /*0e20*/  ULEA UR6, UR6, UR5, 0x18 ;  /* 0x0000000506067291 */ /* 0x020fc6000f8ec0ff */
[----:B--2---:R-:W-:-:S09]  /*0e30*/  UMOV UR5, URZ ;  /* 0x000000ff00057c82 */ /* 0x004fd20008000000 */
.L_x_31:
[----:B------:R-:W-:Y:S01]  /*0e40*/  BSSY.RECONVERGENT B0, `(.L_x_25) ;  /* 0x000000c000007945 */ /* 0x000fe20003800200 */
[----:B------:R-:W-:-:S03]  /*0e50*/  ISETP.GE.U32.AND P5, PT, R31, R14, PT ;  /* 0x0000000e1f00720c */ /* 0x000fc60003fa6070 */
[----:B-12-4-:R-:W-:Y:S10]  /*0e60*/  @!P2 BRA `(.L_x_26) ;  /* 0x000000000024a947 */ /* 0x016ff40003800000 */
[----:B---3--:R-:W-:-:S05]  /*0e70*/  VIADD R3, R9, UR4 ;  /* 0x0000000409037c36 */ /* 0x008fca0008000000 */
[----:B------:R-:W-:-:S04]  /*0e80*/  IADD3 R2, P6, PT, R3, UR10, RZ ;  /* 0x0000000a03027c10 */ /* 0x000fc8000ffde0ff */
[----:B------:R-:W-:-:S05]  /*0e90*/  LEA.HI.X.SX32 R3, R3, UR11, 0x1, P6 ;  /* 0x0000000b03037c11 */ /* 0x000fca000b0f0eff */
[----:B------:R-:W2:Y:S01]  /*0ea0*/  LDG.E.U8 R2, desc[UR8][R2.64] ;  /* 0x0000000802027981 */ /* 0x000ea2000c1e1100 */
[C---:B------:R-:W-:Y:S01]  /*0eb0*/  IADD3 R4, PT, PT, R14.reuse, R31, RZ ;  /* 0x0000001f0e047210 */ /* 0x040fe20007ffe0ff */
[----:B------:R-:W-:-:S04]  /*0ec0*/  IMAD.IADD R17, R14, 0x1, R33 ;  /* 0x000000010e117824 */ /* 0x000fc800078e0221 */
[----:B------:R-:W-:-:S04]  /*0ed0*/  IMAD R17, R10, R4, R17 ;  /* 0x000000040a117224 */ /* 0x000fc800078e0211 */
[----:B0-----:R-:W-:-:S05]  /*0ee0*/  IMAD R17, R17, R0, UR4 ;  /* 0x0000000411117e24 */ /* 0x001fca000f8e0200 */
[----:B--2---:R1:W-:Y:S02]  /*0ef0*/  STS.U8 [R17+UR6], R2 ;  /* 0x0000000211007988 */ /* 0x0043e40008000006 */
.L_x_26:
[----:B------:R-:W-:Y:S05]  /*0f00*/  BSYNC.RECONVERGENT B0 ;  /* 0x0000000000007941 */ /* 0x000fea0003800200 */
.L_x_25:
[----:B------:R-:W-:Y:S01]  /*0f10*/  BSSY.RECONVERGENT B0, `(.L_x_27) ;  /* 0x0000015000007945 */ /* 0x000fe20003800200 */
[----:B------:R-:W-:-:S03]  /*0f20*/  ISETP.GE.U32.AND P6, PT, R33, R14, PT ;  /* 0x0000000e2100720c */ /* 0x000fc60003fc6070 */
[----:B------:R-:W-:Y:S10]  /*0f30*/  @P5 BRA `(.L_x_28) ;  /* 0x0000000000485947 */ /* 0x000ff40003800000 */
[----:B-1----:R-:W1:Y:S01]  /*0f40*/  @P3 LDC.64 R16, c[0x0][0x380] ;  /* 0x0000e000ff103b82 */ /* 0x002e620000000a00 */
[----:B------:R-:W-:-:S07]  /*0f50*/  @P3 VIADD R4, R15, UR4 ;  /* 0x000000040f043c36 */ /* 0x000fce0008000000 */
[----:B------:R-:W2:Y:S08]  /*0f60*/  @P0 LDC R6, c[0x0][0x3a0] ;  /* 0x0000e800ff060b82 */ /* 0x000eb00000000800 */
[----:B---3--:R-:W3:Y:S01]  /*0f70*/  @P0 LDC.64 R2, c[0x0][0x380] ;  /* 0x0000e000ff020b82 */ /* 0x008ee20000000a00 */
[----:B-1----:R-:W-:-:S04]  /*0f80*/  @P3 IADD3 R16, P5, PT, R4, R16, RZ ;  /* 0x0000001004103210 */ /* 0x002fc80007fbe0ff */
[----:B------:R-:W-:Y:S01]  /*0f90*/  @P3 LEA.HI.X.SX32 R17, R4, R17, 0x1, P5 ;  /* 0x0000001104113211 */ /* 0x000fe200028f0eff */
[----:B--2---:R-:W-:-:S04]  /*0fa0*/  @P0 IMAD R19, R5, R6, UR4 ;  /* 0x0000000405130e24 */ /* 0x004fc8000f8e0206 */
[----:B------:R-:W2:Y:S01]  /*0fb0*/  @P3 LDG.E.U8 R16, desc[UR8][R16.64] ;  /* 0x0000000810103981 */ /* 0x000ea2000c1e1100 */
[----:B---3--:R-:W-:Y:S02]  /*0fc0*/  @P0 IADD3 R2, P5, PT, R19, R2, RZ ;  /* 0x0000000213020210 */ /* 0x008fe40007fbe0ff */
[----:B------:R-:W1:Y:S03]  /*0fd0*/  @P3 LDC R19, c[0x0][0x3a0] ;  /* 0x0000e800ff133b82 */ /* 0x000e660000000800 */
[----:B------:R-:W-:-:S05]  /*0fe0*/  @P0 IMAD.X R3, RZ, RZ, R3, P5 ;  /* 0x000000ffff030224 */ /* 0x000fca00028e0603 */
[----:B------:R-:W3:Y:S01]  /*0ff0*/  @P0 LDG.E.U8 R2, desc[UR8][R2.64] ;  /* 0x0000000802020981 */ /* 0x000ee2000c1e1100 */
[----:B------:R-:W-:-:S05]  /*1000*/  IADD3 R4, PT, PT, R14, R33, RZ ;  /* 0x000000210e047210 */ /* 0x000fca0007ffe0ff */
[----:B------:R-:W-:Y:S02]  /*1010*/  IMAD R4, R10, R31, R4 ;  /* 0x0000001f0a047224 */ /* 0x000fe400078e0204 */
[----:B------:R-:W-:Y:S02]  /*1020*/  @P0 IMAD R21, R27, R6, UR4 ;  /* 0x000000041b150e24 */ /* 0x000fe4000f8e0206 */
[----:B-1----:R-:W-:-:S05]  /*1030*/  @P3 IMAD R19, R4, R19, UR4 ;  /* 0x0000000404133e24 */ /* 0x002fca000f8e0213 */
[----:B--2---:R2:W-:Y:S04]  /*1040*/  @P3 STS.U8 [R19+UR6], R16 ;  /* 0x0000001013003988 */ /* 0x0045e80008000006 */
[----:B---3--:R2:W-:Y:S02]  /*1050*/  @P0 STS.U8 [R21+UR6], R2 ;  /* 0x0000000215000988 */ /* 0x0085e40008000006 */
.L_x_28:
[----:B------:R-:W-:Y:S05]  /*1060*/  BSYNC.RECONVERGENT B0 ;  /* 0x0000000000007941 */ /* 0x000fea0003800200 */
.L_x_27:
[----:B------:R-:W-:Y:S04]  /*1070*/  BSSY.RECONVERGENT B0, `(.L_x_29) ;  /* 0x0000014000007945 */ /* 0x000fe80003800200 */
[----:B------:R-:W-:Y:S05]  /*1080*/  @P6 BRA `(.L_x_30) ;  /* 0x0000000000486947 */ /* 0x000fea0003800000 */
[----:B------:R-:W4:Y:S01]  /*1090*/  @P1 LDC R6, c[0x0][0x3a0] ;  /* 0x0000e800ff061b82 */ /* 0x000f220000000800 */
[----:B------:R-:W-:-:S07]  /*10a0*/  @P4 VIADD R4, R7, UR4 ;  /* 0x0000000407044c36 */ /* 0x000fce0008000000 */
[----:B-12---:R-:W1:Y:S08]  /*10b0*/  @P4 LDC.64 R16, c[0x0][0x380] ;  /* 0x0000e000ff104b82 */ /* 0x006e700000000a00 */
[----:B---3--:R-:W2:Y:S01]  /*10c0*/  @P1 LDC.64 R2, c[0x0][0x380] ;  /* 0x0000e000ff021b82 */ /* 0x008ea20000000a00 */
[----:B----4-:R-:W-:Y:S01]  /*10d0*/  @P1 IMAD R19, R11, R6, UR4 ;  /* 0x000000040b131e24 */ /* 0x010fe2000f8e0206 */
[----:B-1----:R-:W-:-:S04]  /*10e0*/  @P4 IADD3 R16, P5, PT, R4, R16, RZ ;  /* 0x0000001004104210 */ /* 0x002fc80007fbe0ff */
[----:B------:R-:W-:Y:S02]  /*10f0*/  @P4 LEA.HI.X.SX32 R17, R4, R17, 0x1, P5 ;  /* 0x0000001104114211 */ /* 0x000fe400028f0eff */
[----:B--2---:R-:W-:-:S03]  /*1100*/  @P1 IADD3 R2, P6, PT, R19, R2, RZ ;  /* 0x0000000213021210 */ /* 0x004fc60007fde0ff */
[----:B------:R-:W2:Y:S01]  /*1110*/  @P4 LDG.E.U8 R16, desc[UR8][R16.64] ;  /* 0x0000000810104981 */ /* 0x000ea2000c1e1100 */
[----:B------:R-:W1:Y:S01]  /*1120*/  @P4 LDC R19, c[0x0][0x3a0] ;  /* 0x0000e800ff134b82 */ /* 0x000e620000000800 */
        /* <DEDUP_REMOVED lines=8> */
.L_x_30:
[----:B------:R-:W-:Y:S05]  /*11b0*/  BSYNC.RECONVERGENT B0 ;  /* 0x0000000000007941 */ /* 0x000fea0003800200 */
.L_x_29:
[----:B------:R-:W-:Y:S02]  /*11c0*/  UIADD3 UR5, UPT, UPT, UR5, 0x1, URZ ;  /* 0x0000000105057890 */ /* 0x000fe4000fffe0ff */
[----:B------:R-:W-:Y:S02]  /*11d0*/  UIADD3 UR4, UPT, UPT, UR4, 0x1, URZ ;  /* 0x0000000104047890 */ /* 0x000fe4000fffe0ff */
[----:B------:R-:W-:-:S09]  /*11e0*/  UISETP.NE.AND UP0, UPT, UR5, UR7, UPT ;  /* 0x000000070500728c */ /* 0x000fd2000bf05270 */
[----:B------:R-:W-:Y:S05]  /*11f0*/  BRA.U UP0, `(.L_x_31) ;  /* 0xfffffffd00107547 */ /* 0x000fea000b83ffff */
.L_x_0:
[----:B------:R-:W5:Y:S01]  /*1200*/  LDCU.64 UR12, c[0x0][0x398] ;  /* 0x00007300ff0c77ac */ /* 0x000f620008000a00 */
[----:B01--4-:R-:W0:Y:S08]  /*1210*/  LDC R0, c[0x0][0x3a0] ;  /* 0x0000e800ff007b82 */ /* 0x013e300000000800 */
[----:B------:R-:W-:Y:S01]  /*1220*/  BAR.SYNC.DEFER_BLOCKING 0x0 ;  /* 0x0000000000007b1d */ /* 0x000fe20000010000 */
[----:B-----5:R-:W-:-:S04]  /*1230*/  ISETP.GE.AND P0, PT, R12, UR13, PT ;  /* 0x0000000d0c007c0c */ /* 0x020fc8000bf06270 */
[----:B------:R-:W-:-:S04]  /*1240*/  ISETP.GE.OR P0, PT, R29, UR12, P0 ;  /* 0x0000000c1d007c0c */ /* 0x000fc80008706670 */
[----:B0-----:R-:W-:-:S13]  /*1250*/  ISETP.LT.OR P0, PT, R0, 0x1, P0 ;  /* 0x000000010000780c */ /* 0x001fda0000701670 */
[----:B------:R-:W-:Y:S05]  /*1260*/  @P0 EXIT ;  /* 0x000000000000094d */ /* 0x000fea0003800000 */
[----:B------:R-:W-:Y:S01]  /*1270*/  IMAD.SHL.U32 R0, R14, 0x2, RZ ;  /* 0x000000020e007824 */ /* 0x000fe200078e00ff */
[----:B------:R-:W-:Y:S01]  /*1280*/  UMOV UR4, URZ ;  /* 0x000000ff00047c82 */ /* 0x000fe20008000000 */
[----:B------:R-:W-:-:S03]  /*1290*/  IMAD R12, R12, UR12, R29 ;  /* 0x0000000c0c0c7c24 */ /* 0x000fc6000f8e021d */
[C---:B--2---:R-:W-:Y:S02]  /*12a0*/  LOP3.LUT R2, R0.reuse, 0x6, RZ, 0xc0, !PT ;  /* 0x0000000600027812 */ /* 0x044fe400078ec0ff */
[----:B------:R-:W-:Y:S02]  /*12b0*/  LOP3.LUT R0, R0, 0x7ffffff8, RZ, 0xc0, !PT ;  /* 0x7ffffff800007812 */ /* 0x000fe400078ec0ff */
[----:B------:R-:W-:-:S03]  /*12c0*/  ISETP.GE.U32.AND P1, PT, R2, 0x3, PT ;  /* 0x000000030200780c */ /* 0x000fc60003f26070 */
[----:B------:R-:W-:-:S10]  /*12d0*/  IMAD.MOV R0, RZ, RZ, -R0 ;  /* 0x000000ffff007224 */ /* 0x000fd400078e0a00 */
.L_x_36:
[----:B0-----:R-:W0:Y:S01]  /*12e0*/  S2UR UR6, SR_CgaCtaId ;  /* 0x00000000000679c3 */ /* 0x001e220000008800 */
[----:B------:R-:W-:Y:S01]  /*12f0*/  IADD3 R6, PT, PT, -R14, RZ, RZ ;  /* 0x000000ff0e067210 */ /* 0x000fe20007ffe1ff */
[----:B------:R-:W-:Y:S01]  /*1300*/  UMOV UR5, 0x400 ;  /* 0x0000040000057882 */ /* 0x000fe20000000000 */
[----:B------:R-:W-:-:S03]  /*1310*/  IMAD.MOV.U32 R9, RZ, RZ, RZ ;  /* 0x000000ffff097224 */ /* 0x000fc600078e00ff */
[----:B------:R-:W-:Y:S01]  /*1320*/  IMAD.MOV.U32 R7, RZ, RZ, R6 ;  /* 0x000000ffff077224 */ /* 0x000fe200078e0006 */
[----:B0-----:R-:W-:-:S04]  /*1330*/  ULEA UR5, UR6, UR5, 0x18 ;  /* 0x0000000506057291 */ /* 0x001fc8000f8ec0ff */
[----:B------:R-:W-:-:S12]  /*1340*/  UIADD3 UR6, UPT, UPT, UR5, UR4, URZ ;  /* 0x0000000405067290 */ /* 0x000fd8000fffe0ff */
.L_x_35:
[----:B------:R-:W0:Y:S01]  /*1350*/  LDC R11, c[0x0][0x3a4] ;  /* 0x0000e900ff0b7b82 */ /* 0x000e220000000800 */
[----:B------:R-:W-:Y:S01]  /*1360*/  IADD3 R2, PT, PT, R14, R7, RZ ;  /* 0x000000070e027210 */ /* 0x000fe20007ffe0ff */
[----:B------:R-:W-:-:S04]  /*1370*/  IMAD.MOV.U32 R8, RZ, RZ, R6 ;  /* 0x000000ffff087224 */ /* 0x000fc800078e0006 */
[----:B---3--:R-:W-:-:S04]  /*1380*/  IMAD.IADD R3, R2, 0x1, R31 ;  /* 0x0000000102037824 */ /* 0x008fc800078e021f */
[----:B------:R-:W-:Y:S01]  /*1390*/  IMAD R16, R10, R3, RZ ;  /* 0x000000030a107224 */ /* 0x000fe200078e02ff */
[----:B0-----:R-:W-:Y:S01]  /*13a0*/  ISETP.GE.AND P0, PT, R11, 0x8, PT ;  /* 0x000000080b00780c */ /* 0x001fe20003f06270 */
[----:B------:R-:W-:-:S12]  /*13b0*/  IMAD R11, R2, R11, RZ ;  /* 0x0000000b020b7224 */ /* 0x000fd800078e02ff */
[----:B------:R-:W-:Y:S05]  /*13c0*/  @!P0 BRA `(.L_x_32) ;  /* 0x0000000000d88947 */ /* 0x000fea0003800000 */
[----:B------:R-:W0:Y:S01]  /*13d0*/  LDC.64 R2, c[0x0][0x390] ;  /* 0x0000e400ff027b82 */ /* 0x000e220000000a00 */
[----:B------:R-:W1:Y:S01]  /*13e0*/  LDCU UR7, c[0x0][0x3a0] ;  /* 0x00007400ff0777ac */ /* 0x000e620008000800 */
[----:B------:R-:W-:Y:S01]  /*13f0*/  IADD3 R17, PT, PT, R16, R33, RZ ;  /* 0x0000002110117210 */ /* 0x000fe20007ffe0ff */
[----:B------:R-:W-:Y:S01]  /*1400*/  IMAD.U32 R4, RZ, RZ, UR6 ;  /* 0x00000006ff047e24 */ /* 0x000fe2000f8e00ff */
[----:B------:R-:W-:Y:S01]  /*1410*/  MOV R15, R0 ;  /* 0x00000000000f7202 */ /* 0x000fe20000000f00 */
[----:B------:R-:W-:Y:S02]  /*1420*/  IMAD.MOV.U32 R13, RZ, RZ, R11 ;  /* 0x000000ffff0d7224 */ /* 0x000fe400078e000b */
[----:B------:R-:W-:Y:S02]  /*1430*/  IMAD.MOV.U32 R8, RZ, RZ, R6 ;  /* 0x000000ffff087224 */ /* 0x000fe400078e0006 */
[----:B-1----:R-:W-:-:S07]  /*1440*/  IMAD R17, R17, UR7, R4 ;  /* 0x0000000711117c24 */ /* 0x002fce000f8e0204 */
.L_x_33:
[----:B0-----:R-:W-:Y:S01]  /*1450*/  IMAD.WIDE R4, R13, 0x4, R2 ;  /* 0x000000040d047825 */ /* 0x001fe200078e0202 */
[----:B------:R-:W0:Y:S04]  /*1460*/  LDS.U8 R32, [R17] ;  /* 0x0000000011207984 */ /* 0x000e280000000000 */
[----:B------:R-:W2:Y:S04]  /*1470*/  LDG.E.CONSTANT R26, desc[UR8][R4.64] ;  /* 0x00000008041a7981 */ /* 0x000ea8000c1e9900 */
[----:B------:R-:W3:Y:S04]  /*1480*/  LDG.E.CONSTANT R22, desc[UR8][R4.64+0x4] ;  /* 0x0000040804167981 */ /* 0x000ee8000c1e9900 */
[----:B------:R-:W4:Y:S04]  /*1490*/  LDG.E.CONSTANT R23, desc[UR8][R4.64+0x8] ;  /* 0x0000080804177981 */ /* 0x000f28000c1e9900 */
[----:B------:R-:W5:Y:S04]  /*14a0*/  LDG.E.CONSTANT R21, desc[UR8][R4.64+0xc] ;  /* 0x00000c0804157981 */ /* 0x000f68000c1e9900 */
[----:B------:R-:W5:Y:S04]  /*14b0*/  LDG.E.CONSTANT R20, desc[UR8][R4.64+0x10] ;  /* 0x0000100804147981 */ /* 0x000f68000c1e9900 */
[----:B------:R-:W5:Y:S04]  /*14c0*/  LDG.E.CONSTANT R19, desc[UR8][R4.64+0x14] ;  /* 0x0000140804137981 */ /* 0x000f68000c1e9900 */
[----:B------:R-:W5:Y:S04]  /*14d0*/  LDG.E.CONSTANT R18, desc[UR8][R4.64+0x18] ;  /* 0x0000180804127981 */ /* 0x000f68000c1e9900 */
[----:B------:R1:W5:Y:S01]  /*14e0*/  LDG.E.CONSTANT R24, desc[UR8][R4.64+0x1c] ;  /* 0x00001c0804187981 */ /* 0x000362000c1e9900 */
[----:B------:R-:W-:Y:S01]  /*14f0*/  VIADD R29, R17, UR7 ;  /* 0x00000007111d7c36 */ /* 0x000fe20008000000 */
[----:B------:R-:W-:Y:S01]  /*1500*/  IADD3 R13, PT, PT, R13, 0x8, RZ ;  /* 0x000000080d0d7810 */ /* 0x000fe20007ffe0ff */
[----:B------:R-:W-:Y:S01]  /*1510*/  VIADD R15, R15, 0x8 ;  /* 0x000000080f0f7836 */ /* 0x000fe20000000000 */
[----:B------:R-:W1:Y:S01]  /*1520*/  LDS.U8 R30, [R17+UR7] ;  /* 0x00000007111e7984 */ /* 0x000e620008000000 */
[----:B------:R-:W-:Y:S01]  /*1530*/  VIADD R8, R8, 0x8 ;  /* 0x0000000808087836 */ /* 0x000fe20000000000 */
[----:B------:R-:W-:-:S02]  /*1540*/  IADD3 R28, PT, PT, R29, UR7, RZ ;  /* 0x000000071d1c7c10 */ /* 0x000fc4000fffe0ff */
[----:B------:R-:W1:Y:S01]  /*1550*/  LDS.U8 R29, [R29+UR7] ;  /* 0x000000071d1d7984 */ /* 0x000e620008000000 */
[----:B0-----:R-:W-:Y:S02]  /*1560*/  I2FP.F32.U32 R32, R32 ;  /* 0x0000002000207245 */ /* 0x001fe40000201000 */
[----:B------:R-:W-:Y:S01]  /*1570*/  VIADD R27, R28, UR7 ;  /* 0x000000071c1b7c36 */ /* 0x000fe20008000000 */
[----:B------:R-:W-:Y:S01]  /*1580*/  ISETP.NE.AND P0, PT, R15, RZ, PT ;  /* 0x000000ff0f00720c */ /* 0x000fe20003f05270 */
[----:B------:R-:W0:Y:S02]  /*1590*/  LDS.U8 R28, [R28+UR7] ;  /* 0x000000071c1c7984 */ /* 0x000e240008000000 */
[----:B------:R-:W-:Y:S02]  /*15a0*/  VIADD R25, R27, UR7 ;  /* 0x000000071b197c36 */ /* 0x000fe40008000000 */
[----:B------:R-:W0:Y:S03]  /*15b0*/  LDS.U8 R27, [R27+UR7] ;  /* 0x000000071b1b7984 */ /* 0x000e260008000000 */
[----:B------:R-:W-:-:S02]  /*15c0*/  IADD3 R34, PT, PT, R25, UR7, RZ ;  /* 0x0000000719227c10 */ /* 0x000fc4000fffe0ff */
[----:B------:R-:W0:Y:S03]  /*15d0*/  LDS.U8 R25, [R25+UR7] ;  /* 0x0000000719197984 */ /* 0x000e260008000000 */
[----:B-1----:R-:W-:Y:S01]  /*15e0*/  VIADD R4, R34, UR7 ;  /* 0x0000000722047c36 */ /* 0x002fe20008000000 */
[----:B------:R-:W1:Y:S05]  /*15f0*/  LDS.U8 R5, [R34+UR7] ;  /* 0x0000000722057984 */ /* 0x000e6a0008000000 */
[----:B------:R-:W1:Y:S01]  /*1600*/  LDS.U8 R4, [R4+UR7] ;  /* 0x0000000704047984 */ /* 0x000e620008000000 */
[----:B------:R-:W-:-:S02]  /*1610*/  I2FP.F32.U32 R30, R30 ;  /* 0x0000001e001e7245 */ /* 0x000fc40000201000 */
[----:B------:R-:W-:Y:S02]  /*1620*/  I2FP.F32.U32 R29, R29 ;  /* 0x0000001d001d7245 */ /* 0x000fe40000201000 */
[----:B0-----:R-:W-:Y:S02]  /*1630*/  I2FP.F32.U32 R28, R28 ;  /* 0x0000001c001c7245 */ /* 0x001fe40000201000 */
[----:B------:R-:W-:Y:S02]  /*1640*/  I2FP.F32.U32 R27, R27 ;  /* 0x0000001b001b7245 */ /* 0x000fe40000201000 */
[----:B------:R-:W-:Y:S02]  /*1650*/  I2FP.F32.U32 R25, R25 ;  /* 0x0000001900197245 */ /* 0x000fe40000201000 */
[----:B-1----:R-:W-:Y:S02]  /*1660*/  I2FP.F32.U32 R5, R5 ;  /* 0x0000000500057245 */ /* 0x002fe40000201000 */
[----:B------:R-:W-:Y:S01]  /*1670*/  I2FP.F32.U32 R4, R4 ;  /* 0x0000000400047245 */ /* 0x000fe20000201000 */
[----:B--2---:R-:W-:-:S04]  /*1680*/  FFMA R9, R26, R32, R9 ;  /* 0x000000201a097223 */ /* 0x004fc80000000009 */
[----:B---3--:R-:W-:-:S04]  /*1690*/  FFMA R22, R22, R30, R9 ;  /* 0x0000001e16167223 */ /* 0x008fc80000000009 */
[----:B----4-:R-:W-:-:S04]  /*16a0*/  FFMA R22, R23, R29, R22 ;  /* 0x0000001d17167223 */ /* 0x010fc80000000016 */
[----:B-----5:R-:W-:-:S04]  /*16b0*/  FFMA R21, R21, R28, R22 ;  /* 0x0000001c15157223 */ /* 0x020fc80000000016 */
[----:B------:R-:W-:-:S04]  /*16c0*/  FFMA R20, R20, R27, R21 ;  /* 0x0000001b14147223 */ /* 0x000fc80000000015 */
[----:B------:R-:W-:-:S04]  /*16d0*/  FFMA R19, R19, R25, R20 ;  /* 0x0000001913137223 */ /* 0x000fc80000000014 */
[----:B------:R-:W-:Y:S01]  /*16e0*/  FFMA R5, R18, R5, R19 ;  /* 0x0000000512057223 */ /* 0x000fe20000000013 */
[----:B------:R-:W-:-:S03]  /*16f0*/  MOV R18, UR7 ;  /* 0x0000000700127c02 */ /* 0x000fc60008000f00 */
[----:B------:R-:W-:Y:S02]  /*1700*/  FFMA R9, R24, R4, R5 ;  /* 0x0000000418097223 */ /* 0x000fe40000000005 */
[----:B------:R-:W-:Y:S01]  /*1710*/  IMAD R17, R18, 0x8, R17 ;  /* 0x0000000812117824 */ /* 0x000fe200078e0211 */
[----:B------:R-:W-:Y:S06]  /*1720*/  @P0 BRA `(.L_x_33) ;  /* 0xfffffffc00480947 */ /* 0x000fec000383ffff */
.L_x_32:
[----:B------:R-:W-:Y:S01]  /*1730*/  IMAD.IADD R11, R14, 0x1, R11 ;  /* 0x000000010e0b7824 */ /* 0x000fe200078e020b */
[----:B------:R-:W-:Y:S01]  /*1740*/  IADD3 R3, PT, PT, R16, R14, R33 ;  /* 0x0000000e10037210 */ /* 0x000fe20007ffe021 */
[----:B------:R-:W-:Y:S06]  /*1750*/  @!P1 BRA `(.L_x_34) ;  /* 0x00000000006c9947 */ /* 0x000fec0003800000 */
[----:B------:R-:W0:Y:S01]  /*1760*/  LDC.64 R4, c[0x0][0x390] ;  /* 0x0000e400ff047b82 */ /* 0x000e220000000a00 */
[----:B------:R-:W-:Y:S01]  /*1770*/  IMAD.IADD R13, R11, 0x1, R8 ;  /* 0x000000010b0d7824 */ /* 0x000fe200078e0208 */
[----:B------:R-:W1:Y:S03]  /*1780*/  LDCU UR7, c[0x0][0x3a0] ;  /* 0x00007400ff0777ac */ /* 0x000e660008000800 */
[----:B0-----:R-:W-:-:S05]  /*1790*/  IMAD.WIDE R4, R13, 0x4, R4 ;  /* 0x000000040d047825 */ /* 0x001fca00078e0204 */
[----:B------:R-:W2:Y:S04]  /*17a0*/  LDG.E.CONSTANT R2, desc[UR8][R4.64] ;  /* 0x0000000804027981 */ /* 0x000ea8000c1e9900 */
[----:B------:R-:W3:Y:S04]  /*17b0*/  LDG.E.CONSTANT R17, desc[UR8][R4.64+0x4] ;  /* 0x0000040804117981 */ /* 0x000ee8000c1e9900 */
[----:B------:R-:W4:Y:S04]  /*17c0*/  LDG.E.CONSTANT R19, desc[UR8][R4.64+0x8] ;  /* 0x0000080804137981 */ /* 0x000f28000c1e9900 */
[----:B------:R0:W5:Y:S01]  /*17d0*/  LDG.E.CONSTANT R21, desc[UR8][R4.64+0xc] ;  /* 0x00000c0804157981 */ /* 0x000162000c1e9900 */
[----:B------:R-:W-:Y:S01]  /*17e0*/  IADD3 R13, PT, PT, R3, R8, RZ ;  /* 0x00000008030d7210 */ /* 0x000fe20007ffe0ff */
[----:B------:R-:W-:-:S02]  /*17f0*/  IMAD.U32 R16, RZ, RZ, UR4 ;  /* 0x00000004ff107e24 */ /* 0x000fc4000f8e00ff */
[----:B------:R-:W-:Y:S02]  /*1800*/  VIADD R8, R8, 0x4 ;  /* 0x0000000408087836 */ /* 0x000fe40000000000 */
[----:B-1----:R-:W-:-:S04]  /*1810*/  IMAD R13, R13, UR7, R16 ;  /* 0x000000070d0d7c24 */ /* 0x002fc8000f8e0210 */
[----:B------:R-:W-:Y:S02]  /*1820*/  VIADD R15, R13, UR5 ;  /* 0x000000050d0f7c36 */ /* 0x000fe40008000000 */
[----:B------:R-:W0:Y:S03]  /*1830*/  LDS.U8 R13, [R13+UR5] ;  /* 0x000000050d0d7984 */ /* 0x000e260008000000 */
[----:B------:R-:W-:Y:S02]  /*1840*/  IADD3 R16, PT, PT, R15, UR7, RZ ;  /* 0x000000070f107c10 */ /* 0x000fe4000fffe0ff */
[----:B------:R-:W1:Y:S03]  /*1850*/  LDS.U8 R15, [R15+UR7] ;  /* 0x000000070f0f7984 */ /* 0x000e660008000000 */
[----:B------:R-:W-:-:S02]  /*1860*/  VIADD R18, R16, UR7 ;  /* 0x0000000710127c36 */ /* 0x000fc40008000000 */
[----:B------:R-:W2:Y:S04]  /*1870*/  LDS.U8 R16, [R16+UR7] ;  /* 0x0000000710107984 */ /* 0x000ea80008000000 */
[----:B------:R-:W2:Y:S01]  /*1880*/  LDS.U8 R18, [R18+UR7] ;  /* 0x0000000712127984 */ /* 0x000ea20008000000 */
[----:B0-----:R-:W-:Y:S02]  /*1890*/  I2FP.F32.U32 R4, R13 ;  /* 0x0000000d00047245 */ /* 0x001fe40000201000 */
[----:B-1----:R-:W-:-:S03]  /*18a0*/  I2FP.F32.U32 R5, R15 ;  /* 0x0000000f00057245 */ /* 0x002fc60000201000 */
[----:B--2---:R-:W-:Y:S01]  /*18b0*/  FFMA R2, R2, R4, R9 ;  /* 0x0000000402027223 */ /* 0x004fe20000000009 */
[----:B------:R-:W-:Y:S02]  /*18c0*/  I2FP.F32.U32 R4, R16 ;  /* 0x0000001000047245 */ /* 0x000fe40000201000 */
[----:B------:R-:W-:Y:S01]  /*18d0*/  I2FP.F32.U32 R9, R18 ;  /* 0x0000001200097245 */ /* 0x000fe20000201000 */
[----:B---3--:R-:W-:-:S04]  /*18e0*/  FFMA R2, R17, R5, R2 ;  /* 0x0000000511027223 */ /* 0x008fc80000000002 */
[----:B----4-:R-:W-:-:S04]  /*18f0*/  FFMA R2, R19, R4, R2 ;  /* 0x0000000413027223 */ /* 0x010fc80000000002 */
[----:B-----5:R-:W-:-:S07]  /*1900*/  FFMA R9, R21, R9, R2 ;  /* 0x0000000915097223 */ /* 0x020fce0000000002 */
.L_x_34:
[----:B------:R-:W0:Y:S01]  /*1910*/  LDC.64 R4, c[0x0][0x390] ;  /* 0x0000e400ff047b82 */ /* 0x000e220000000a00 */
[----:B------:R-:W-:-:S07]  /*1920*/  LOP3.LUT P0, RZ, R14, 0x1, RZ, 0xc0, !PT ;  /* 0x000000010eff7812 */ /* 0x000fce000780c0ff */
[----:B------:R-:W1:Y:S06]  /*1930*/  LDC R18, c[0x0][0x3a0] ;  /* 0x0000e800ff127b82 */ /* 0x000e6c0000000800 */
[----:B------:R-:W-:Y:S01]  /*1940*/  @P0 IADD3 R17, PT, PT, R11, R8, RZ ;  /* 0x000000080b110210 */ /* 0x000fe20007ffe0ff */
[----:B------:R-:W-:Y:S02]  /*1950*/  @P0 IMAD.IADD R13, R3, 0x1, R8 ;  /* 0x00000001030d0824 */ /* 0x000fe400078e0208 */
[----:B------:R-:W-:-:S05]  /*1960*/  @P0 VIADD R8, R8, 0x2 ;  /* 0x0000000208080836 */ /* 0x000fca0000000000 */
[----:B------:R-:W-:Y:S01]  /*1970*/  IADD3 R11, PT, PT, R11, R8, RZ ;  /* 0x000000080b0b7210 */ /* 0x000fe20007ffe0ff */
[----:B0-----:R-:W-:-:S05]  /*1980*/  @P0 IMAD.WIDE R16, R17, 0x4, R4 ;  /* 0x0000000411100825 */ /* 0x001fca00078e0204 */
[----:B------:R-:W2:Y:S01]  /*1990*/  @P0 LDG.E.CONSTANT R2, desc[UR8][R16.64] ;  /* 0x0000000810020981 */ /* 0x000ea2000c1e9900 */
[----:B------:R-:W-:-:S03]  /*19a0*/  IMAD.WIDE R4, R11, 0x4, R4 ;  /* 0x000000040b047825 */ /* 0x000fc600078e0204 */
[----:B------:R-:W3:Y:S04]  /*19b0*/  @P0 LDG.E.CONSTANT R15, desc[UR8][R16.64+0x4] ;  /* 0x00000408100f0981 */ /* 0x000ee8000c1e9900 */
[----:B------:R0:W4:Y:S01]  /*19c0*/  LDG.E.CONSTANT R4, desc[UR8][R4.64] ;  /* 0x0000000804047981 */ /* 0x000122000c1e9900 */
[----:B-1----:R-:W-:Y:S01]  /*19d0*/  @P0 IMAD R13, R13, R18, UR4 ;  /* 0x000000040d0d0e24 */ /* 0x002fe2000f8e0212 */
[----:B------:R-:W-:Y:S01]  /*19e0*/  ISETP.NE.AND P2, PT, R7, R14, PT ;  /* 0x0000000e0700720c */ /* 0x000fe20003f45270 */
[----:B------:R-:W-:Y:S02]  /*19f0*/  IMAD.IADD R3, R3, 0x1, R8 ;  /* 0x0000000103037824 */ /* 0x000fe400078e0208 */
[----:B------:R-:W-:Y:S02]  /*1a00*/  @P0 VIADD R11, R13, UR5 ;  /* 0x000000050d0b0c36 */ /* 0x000fe40008000000 */
[----:B------:R-:W1:Y:S01]  /*1a10*/  @P0 LDS.U8 R13, [R13+UR5] ;  /* 0x000000050d0d0984 */ /* 0x000e620008000000 */
[----:B------:R-:W-:-:S02]  /*1a20*/  IMAD R3, R3, R18, UR4 ;  /* 0x0000000403037e24 */ /* 0x000fc4000f8e0212 */
[----:B------:R-:W-:Y:S01]  /*1a30*/  @P0 IADD3 R11, PT, PT, R11, R18, RZ ;  /* 0x000000120b0b0210 */ /* 0x000fe20007ffe0ff */
[----:B------:R-:W-:-:S03]  /*1a40*/  VIADD R7, R7, 0x1 ;  /* 0x0000000107077836 */ /* 0x000fc60000000000 */
[----:B------:R-:W-:Y:S04]  /*1a50*/  LDS.U8 R3, [R3+UR5] ;  /* 0x0000000503037984 */ /* 0x000fe80008000000 */
[----:B------:R-:W0:Y:S01]  /*1a60*/  @P0 LDS.U8 R11, [R11] ;  /* 0x000000000b0b0984 */ /* 0x000e220000000000 */
[----:B-1----:R-:W-:Y:S02]  /*1a70*/  @P0 I2FP.F32.U32 R8, R13 ;  /* 0x0000000d00080245 */ /* 0x002fe40000201000 */
[----:B0-----:R-:W-:-:S03]  /*1a80*/  @P0 I2FP.F32.U32 R5, R11 ;  /* 0x0000000b00050245 */ /* 0x001fc60000201000 */
[----:B--2---:R-:W-:Y:S01]  /*1a90*/  @P0 FFMA R8, R2, R8, R9 ;  /* 0x0000000802080223 */ /* 0x004fe20000000009 */
[----:B------:R-:W-:-:S03]  /*1aa0*/  I2FP.F32.U32 R2, R3 ;  /* 0x0000000300027245 */ /* 0x000fc60000201000 */
[----:B---3--:R-:W-:-:S04]  /*1ab0*/  @P0 FFMA R9, R15, R5, R8 ;  /* 0x000000050f090223 */ /* 0x008fc80000000008 */
[----:B----4-:R-:W-:Y:S01]  /*1ac0*/  FFMA R9, R4, R2, R9 ;  /* 0x0000000204097223 */ /* 0x010fe20000000009 */
[----:B------:R-:W-:Y:S06]  /*1ad0*/  @P2 BRA `(.L_x_35) ;  /* 0xfffffff8001c2947 */ /* 0x000fec000383ffff */
[----:B------:R-:W0:Y:S01]  /*1ae0*/  LDCU.64 UR6, c[0x0][0x388] ;  /* 0x00007100ff0677ac */ /* 0x000e220008000a00 */
[----:B------:R-:W1:Y:S01]  /*1af0*/  F2I.TRUNC.NTZ R9, R9 ;  /* 0x0000000900097305 */ /* 0x000e62000020f100 */
[----:B------:R-:W-:Y:S01]  /*1b00*/  IMAD R3, R12, R18, UR4 ;  /* 0x000000040c037e24 */ /* 0x000fe2000f8e0212 */
[----:B------:R-:W-:Y:S01]  /*1b10*/  UIADD3 UR4, UPT, UPT, UR4, 0x1, URZ ;  /* 0x0000000104047890 */ /* 0x000fe2000fffe0ff */
[----:B-1----:R-:W-:-:S03]  /*1b20*/  VIMNMX R4, PT, PT, RZ, R9, !PT ;  /* 0x00000009ff047248 */ /* 0x002fc60007fe0100 */
[C---:B0-----:R-:W-:Y:S02]  /*1b30*/  IADD3 R2, P0, PT, R3.reuse, UR6, RZ ;  /* 0x0000000603027c10 */ /* 0x041fe4000ff1e0ff */
[----:B------:R-:W-:Y:S02]  /*1b40*/  VIMNMX R5, PT, PT, R4, 0xff, PT ;  /* 0x000000ff04057848 */ /* 0x000fe40003fe0100 */
[----:B------:R-:W-:Y:S02]  /*1b50*/  LEA.HI.X.SX32 R3, R3, UR7, 0x1, P0 ;  /* 0x0000000703037c11 */ /* 0x000fe400080f0eff */
[----:B------:R-:W-:-:S03]  /*1b60*/  ISETP.NE.AND P0, PT, R18, UR4, PT ;  /* 0x0000000412007c0c */ /* 0x000fc6000bf05270 */
[----:B------:R0:W-:Y:S10]  /*1b70*/  STG.E.U8 desc[UR8][R2.64], R5 ;  /* 0x0000000502007986 */ /* 0x0001f4000c101108 */
[----:B------:R-:W-:Y:S05]  /*1b80*/  @P0 BRA `(.L_x_36) ;  /* 0xfffffff400d40947 */ /* 0x000fea000383ffff */
[----:B------:R-:W-:Y:S05]  /*1b90*/  EXIT ;  /* 0x000000000000794d */ /* 0x000fea0003800000 */
.L_x_37:
[----:B------:R-:W-:-:S00]  /*1ba0*/  BRA `(.L_x_37) ;  /* 0xfffffffc00fc7947 */ /* 0x000fc0000383ffff */
[----:B------:R-:W-:-:S00]  /*1bb0*/  NOP ;  /* 0x0000000000007918 */ /* 0x000fc00000000000 */
        /* <DEDUP_REMOVED lines=12> */
.L_x_45:


//--------------------- .text._Z8convolvePKhPhPKfiiii --------------------------
	.section	.text._Z8convolvePKhPhPKfiiii,"ax",@progbits
	.align	128
        .global         _Z8convolvePKhPhPKfiiii
        .type           _Z8convolvePKhPhPKfiiii,@function
        .size           _Z8convolvePKhPhPKfiiii,(.L_x_46 - _Z8convolvePKhPhPKfiiii)
        .other          _Z8convolvePKhPhPKfiiii,@"STO_CUDA_ENTRY STV_DEFAULT"
_Z8convolvePKhPhPKfiiii:
.text._Z8convolvePKhPhPKfiiii:
[----:B------:R-:W-:Y:S01]  /*0000*/  LDC R1, c[0x0][0x37c] ;  /* 0x0000df00ff017b82 */ /* 0x000fe20000000800 */
[----:B------:R-:W0:Y:S07]  /*0010*/  S2R R7, SR_TID.Y ;  /* 0x0000000000077919 */ /* 0x000e2e0000002200 */
[----:B------:R-:W1:Y:S01]  /*0020*/  LDC.64 R8, c[0x0][0x3a0] ;  /* 0x0000e800ff087b82 */ /* 0x000e620000000a00 */
[----:B------:R-:W2:Y:S01]  /*0030*/  LDCU.64 UR8, c[0x0][0x398] ;  /* 0x00007300ff0877ac */ /* 0x000ea20008000a00 */
[----:B------:R-:W3:Y:S06]  /*0040*/  S2R R5, SR_TID.X ;  /* 0x0000000000057919 */ /* 0x000eec0000002100 */
[----:B------:R-:W3:Y:S08]  /*0050*/  LDC R2, c[0x0][0x360] ;  /* 0x0000d800ff027b82 */ /* 0x000ef00000000800 */
[----:B------:R-:W0:Y:S08]  /*0060*/  S2UR UR5, SR_CTAID.Y ;  /* 0x00000000000579c3 */ /* 0x000e300000002600 */
[----:B------:R-:W0:Y:S01]  /*0070*/  LDC R4, c[0x0][0x364] ;  /* 0x0000d900ff047b82 */ /* 0x000e220000000800 */
[----:B-1----:R-:W-:-:S04]  /*0080*/  LEA.HI R0, R9, R9, RZ, 0x1 ;  /* 0x0000000909007211 */ /* 0x002fc800078f08ff */
[----:B------:R-:W-:-:S03]  /*0090*/  SHF.R.S32.HI R3, RZ, 0x1, R0 ;  /* 0x00000001ff037819 */ /* 0x000fc60000011400 */
[----:B------:R-:W3:Y:S01]  /*00a0*/  S2UR UR4, SR_CTAID.X ;  /* 0x00000000000479c3 */ /* 0x000ee20000002500 */
[----:B------:R-:W-:Y:S01]  /*00b0*/  VIMNMX R3, PT, PT, R3, 0x1, !PT ;  /* 0x0000000103037848 */ /* 0x000fe20007fe0100 */
[----:B0-----:R-:W-:-:S03]  /*00c0*/  IMAD R0, R4, UR5, R7 ;  /* 0x0000000504007c24 */ /* 0x001fc6000f8e0207 */
[C---:B--2---:R-:W-:Y:S02]  /*00d0*/  IADD3 R7, PT, PT, -R3.reuse, UR9, RZ ;  /* 0x0000000903077c10 */ /* 0x044fe4000fffe1ff */
[----:B------:R-:W-:Y:S01]  /*00e0*/  ISETP.GE.U32.AND P0, PT, R0, R3, PT ;  /* 0x000000030000720c */ /* 0x000fe20003f06070 */
[----:B---3--:R-:W-:Y:S01]  /*00f0*/  IMAD R2, R2, UR4, R5 ;  /* 0x0000000402027c24 */ /* 0x008fe2000f8e0205 */
[----:B------:R-:W-:-:S04]  /*0100*/  IADD3 R5, PT, PT, -R3, UR8, RZ ;  /* 0x0000000803057c10 */ /* 0x000fc8000fffe1ff */
[----:B------:R-:W-:-:S04]  /*0110*/  ISETP.LT.OR P0, PT, R2, R3, !P0 ;  /* 0x000000030200720c */ /* 0x000fc80004701670 */
[----:B------:R-:W-:-:S04]  /*0120*/  ISETP.GE.OR P0, PT, R2, R5, P0 ;  /* 0x000000050200720c */ /* 0x000fc80000706670 */
[----:B------:R-:W-:-:S04]  /*0130*/  ISETP.GE.OR P0, PT, R0, R7, P0 ;  /* 0x000000070000720c */ /* 0x000fc80000706670 */
[----:B------:R-:W-:-:S13]  /*0140*/  ISETP.LT.OR P0, PT, R8, 0x1, P0 ;  /* 0x000000010800780c */ /* 0x000fda0000701670 */
[----:B------:R-:W-:Y:S05]  /*0150*/  @P0 EXIT ;  /* 0x000000000000094d */ /* 0x000fea0003800000 */
[----:B------:R-:W-:Y:S01]  /*0160*/  IMAD.SHL.U32 R4, R3, 0x2, RZ ;  /* 0x0000000203047824 */ /* 0x000fe200078e00ff */
[----:B------:R-:W0:Y:S01]  /*0170*/  LDCU.64 UR6, c[0x0][0x358] ;  /* 0x00006b00ff0677ac */ /* 0x000e220008000a00 */
[----:B------:R-:W-:-:S03]  /*0180*/  IMAD.MOV R5, RZ, RZ, -R3 ;  /* 0x000000ffff057224 */ /* 0x000fc600078e0a03 */
[----:B------:R-:W-:Y:S01]  /*0190*/  LOP3.LUT R4, R4, 0x6, RZ, 0xc0, !PT ;  /* 0x0000000604047812 */ /* 0x000fe200078ec0ff */
[----:B------:R-:W-:-:S03]  /*01a0*/  UMOV UR4, URZ ;  /* 0x000000ff00047c82 */ /* 0x000fc60008000000 */
[----:B------:R-:W-:Y:S01]  /*01b0*/  ISETP.GE.U32.AND P0, PT, R4, 0x3, PT ;  /* 0x000000030400780c */ /* 0x000fe20003f06070 */
[----:B------:R-:W-:-:S12]  /*01c0*/  IMAD R4, R0, UR8, R2 ;  /* 0x0000000800047c24 */ /* 0x000fd8000f8e0202 */
.L_x_43:
[----:B------:R-:W-:Y:S02]  /*01d0*/  IMAD.MOV.U32 R15, RZ, RZ, RZ ;  /* 0x000000ffff0f7224 */ /* 0x000fe400078e00ff */
[----:B-1----:R-:W-:-:S07]  /*01e0*/  IMAD.MOV.U32 R8, RZ, RZ, R5 ;  /* 0x000000ffff087224 */ /* 0x002fce00078e0005 */
.L_x_42:
[----:B------:R-:W1:Y:S01]  /*01f0*/  LDCU UR5, c[0x0][0x3a4] ;  /* 0x00007480ff0577ac */ /* 0x000e620008000800 */
[C---:B------:R-:W-:Y:S01]  /*0200*/  IADD3 R10, PT, PT, R3.reuse, R8, RZ ;  /* 0x00000008030a7210 */ /* 0x040fe20007ffe0ff */
[----:B------:R-:W-:Y:S01]  /*0210*/  IMAD.IADD R11, R0, 0x1, R8 ;  /* 0x00000001000b7824 */ /* 0x000fe200078e0208 */
[----:B------:R-:W-:Y:S01]  /*0220*/  LOP3.LUT R6, R3, 0x1, RZ, 0xc0, !PT ;  /* 0x0000000103067812 */ /* 0x000fe200078ec0ff */
[----:B------:R-:W2:Y:S01]  /*0230*/  LDCU UR10, c[0x0][0x398] ;  /* 0x00007300ff0a77ac */ /* 0x000ea20008000800 */
[----:B------:R-:W-:Y:S02]  /*0240*/  IMAD.MOV.U32 R24, RZ, RZ, R5 ;  /* 0x000000ffff187224 */ /* 0x000fe400078e0005 */
[----:B------:R-:W-:Y:S01]  /*0250*/  ISETP.NE.U32.AND P1, PT, R6, 0x1, PT ;  /* 0x000000010600780c */ /* 0x000fe20003f25070 */
[----:B-1----:R-:W-:Y:S02]  /*0260*/  UISETP.GE.AND UP0, UPT, UR5, 0x8, UPT ;  /* 0x000000080500788c */ /* 0x002fe4000bf06270 */
[----:B------:R-:W-:-:S02]  /*0270*/  IMAD R10, R10, UR5, RZ ;  /* 0x000000050a0a7c24 */ /* 0x000fc4000f8e02ff */
[----:B--2---:R-:W-:-:S05]  /*0280*/  IMAD R7, R11, UR10, R2 ;  /* 0x0000000a0b077c24 */ /* 0x004fca000f8e0202 */
[----:B------:R-:W-:Y:S05]  /*0290*/  BRA.U !UP0, `(.L_x_38) ;  /* 0x0000000508087547 */ /* 0x000fea000b800000 */
[----:B------:R-:W1:Y:S01]  /*02a0*/  LDC R9, c[0x0][0x3a0] ;  /* 0x0000e800ff097b82 */ /* 0x000e620000000800 */
[----:B------:R-:W-:Y:S01]  /*02b0*/  IMAD.SHL.U32 R22, R3, 0x2, RZ ;  /* 0x0000000203167824 */ /* 0x000fe200078e00ff */
[----:B------:R-:W-:Y:S01]  /*02c0*/  MOV R24, R5 ;  /* 0x0000000500187202 */ /* 0x000fe20000000f00 */
[----:B------:R-:W-:Y:S01]  /*02d0*/  IMAD.IADD R6, R2, 0x1, -R3 ;  /* 0x0000000102067824 */ /* 0x000fe200078e0a03 */
[----:B------:R-:W2:Y:S02]  /*02e0*/  LDCU.64 UR8, c[0x0][0x380] ;  /* 0x00007000ff0877ac */ /* 0x000ea40008000a00 */
[----:B------:R-:W-:Y:S01]  /*02f0*/  LOP3.LUT R22, R22, 0xfffffff8, RZ, 0xc0, !PT ;  /* 0xfffffff816167812 */ /* 0x000fe200078ec0ff */
[----:B------:R-:W-:Y:S02]  /*0300*/  IMAD R6, R11, UR10, R6 ;  /* 0x0000000a0b067c24 */ /* 0x000fe4000f8e0206 */
[----:B------:R-:W-:Y:S02]  /*0310*/  IMAD.MOV.U32 R11, RZ, RZ, R10 ;  /* 0x000000ffff0b7224 */ /* 0x000fe400078e000a */
[----:B------:R-:W-:-:S02]  /*0320*/  IMAD.MOV R22, RZ, RZ, -R22 ;  /* 0x000000ffff167224 */ /* 0x000fc400078e0a16 */
[----:B-12---:R-:W-:-:S07]  /*0330*/  IMAD R6, R6, R9, UR4 ;  /* 0x0000000406067e24 */ /* 0x006fce000f8e0209 */
.L_x_39:
[----:B------:R-:W1:Y:S01]  /*0340*/  LDC.64 R12, c[0x0][0x390] ;  /* 0x0000e400ff0c7b82 */ /* 0x000e620000000a00 */
[----:B------:R-:W-:-:S04]  /*0350*/  IADD3 R16, P2, PT, R6, UR8, RZ ;  /* 0x0000000806107c10 */ /* 0x000fc8000ff5e0ff */
[----:B------:R-:W-:Y:S02]  /*0360*/  LEA.HI.X.SX32 R17, R6, UR9, 0x1, P2 ;  /* 0x0000000906117c11 */ /* 0x000fe400090f0eff */
[----:B------:R-:W-:-:S03]  /*0370*/  IADD3 R18, P2, PT, R16, R9, RZ ;  /* 0x0000000910127210 */ /* 0x000fc60007f5e0ff */
[----:B0-----:R-:W2:Y:S02]  /*0380*/  LDG.E.U8 R14, desc[UR6][R16.64] ;  /* 0x00000006100e7981 */ /* 0x001ea4000c1e1100 */
[----:B------:R-:W-:Y:S01]  /*0390*/  IMAD.X R19, RZ, RZ, R17, P2 ;  /* 0x000000ffff137224 */ /* 0x000fe200010e0611 */
[----:B------:R-:W-:-:S04]  /*03a0*/  IADD3 R20, P2, PT, R18, R9, RZ ;  /* 0x0000000912147210 */ /* 0x000fc80007f5e0ff */
[----:B------:R-:W3:Y:S01]  /*03b0*/  LDG.E.U8 R18, desc[UR6][R18.64] ;  /* 0x0000000612127981 */ /* 0x000ee2000c1e1100 */
[----:B-1----:R-:W-:-:S05]  /*03c0*/  IMAD.WIDE R12, R11, 0x4, R12 ;  /* 0x000000040b0c7825 */ /* 0x002fca00078e020c */
[----:B------:R-:W4:Y:S01]  /*03d0*/  LDG.E.CONSTANT R28, desc[UR6][R12.64] ;  /* 0x000000060c1c7981 */ /* 0x000f22000c1e9900 */
[----:B------:R-:W-:-:S03]  /*03e0*/  IMAD.X R21, RZ, RZ, R19, P2 ;  /* 0x000000ffff157224 */ /* 0x000fc600010e0613 */
[----:B------:R-:W5:Y:S04]  /*03f0*/  LDG.E.CONSTANT R23, desc[UR6][R12.64+0x4] ;  /* 0x000004060c177981 */ /* 0x000f68000c1e9900 */
[----:B------:R0:W5:Y:S04]  /*0400*/  LDG.E.U8 R25, desc[UR6][R20.64] ;  /* 0x0000000614197981 */ /* 0x000168000c1e1100 */
[----:B------:R-:W5:Y:S04]  /*0410*/  LDG.E.CONSTANT R26, desc[UR6][R12.64+0x8] ;  /* 0x000008060c1a7981 */ /* 0x000f68000c1e9900 */
[----:B------:R-:W5:Y:S01]  /*0420*/  LDG.E.CONSTANT R29, desc[UR6][R12.64+0xc] ;  /* 0x00000c060c1d7981 */ /* 0x000f62000c1e9900 */
[----:B--2---:R-:W-:-:S02]  /*0430*/  I2FP.F32.U32 R27, R14 ;  /* 0x0000000e001b7245 */ /* 0x004fc40000201000 */
[----:B------:R-:W-:-:S03]  /*0440*/  IADD3 R14, P2, PT, R20, R9, RZ ;  /* 0x00000009140e7210 */ /* 0x000fc60007f5e0ff */
[----:B----4-:R-:W-:Y:S02]  /*0450*/  FFMA R28, R28, R27, R15 ;  /* 0x0000001b1c1c7223 */ /* 0x010fe4000000000f */
[----:B------:R-:W-:Y:S01]  /*0460*/  IMAD.X R15, RZ, RZ, R21, P2 ;  /* 0x000000ffff0f7224 */ /* 0x000fe200010e0615 */
[----:B------:R-:W-:Y:S02]  /*0470*/  IADD3 R16, P2, PT, R14, R9, RZ ;  /* 0x000000090e107210 */ /* 0x000fe40007f5e0ff */
[----:B---3--:R-:W-:Y:S02]  /*0480*/  I2FP.F32.U32 R27, R18 ;  /* 0x00000012001b7245 */ /* 0x008fe40000201000 */
[----:B------:R-:W-:Y:S02]  /*0490*/  IADD3.X R17, PT, PT, RZ, R15, RZ, P2, !PT ;  /* 0x0000000fff117210 */ /* 0x000fe400017fe4ff */
[----:B------:R-:W-:Y:S01]  /*04a0*/  IADD3 R18, P2, PT, R16, R9, RZ ;  /* 0x0000000910127210 */ /* 0x000fe20007f5e0ff */
[----:B-----5:R-:W-:-:S02]  /*04b0*/  FFMA R27, R23, R27, R28 ;  /* 0x0000001b171b7223 */ /* 0x020fc4000000001c */
[----:B------:R1:W2:Y:S02]  /*04c0*/  LDG.E.U8 R23, desc[UR6][R14.64] ;  /* 0x000000060e177981 */ /* 0x0002a4000c1e1100 */
[----:B------:R-:W-:Y:S01]  /*04d0*/  IMAD.X R19, RZ, RZ, R17, P2 ;  /* 0x000000ffff137224 */ /* 0x000fe200010e0611 */
[----:B0-----:R-:W-:Y:S01]  /*04e0*/  IADD3 R20, P2, PT, R18, R9, RZ ;  /* 0x0000000912147210 */ /* 0x001fe20007f5e0ff */
[----:B------:R-:W3:Y:S01]  /*04f0*/  LDG.E.U8 R16, desc[UR6][R16.64] ;  /* 0x0000000610107981 */ /* 0x000ee2000c1e1100 */
[----:B------:R-:W-:-:S03]  /*0500*/  I2FP.F32.U32 R28, R25 ;  /* 0x00000019001c7245 */ /* 0x000fc60000201000 */
[----:B------:R-:W-:Y:S01]  /*0510*/  IMAD.X R21, RZ, RZ, R19, P2 ;  /* 0x000000ffff157224 */ /* 0x000fe200010e0613 */
[----:B------:R-:W4:Y:S01]  /*0520*/  LDG.E.U8 R25, desc[UR6][R18.64] ;  /* 0x0000000612197981 */ /* 0x000f22000c1e1100 */
[----:B-1----:R-:W-:Y:S01]  /*0530*/  IADD3 R14, P2, PT, R20, R9, RZ ;  /* 0x00000009140e7210 */ /* 0x002fe20007f5e0ff */
[----:B------:R-:W-:Y:S02]  /*0540*/  FFMA R28, R26, R28, R27 ;  /* 0x0000001c1a1c7223 */ /* 0x000fe4000000001b */
[----:B------:R-:W5:Y:S02]  /*0550*/  LDG.E.CONSTANT R27, desc[UR6][R12.64+0x10] ;  /* 0x000010060c1b7981 */ /* 0x000f64000c1e9900 */
[----:B------:R-:W-:Y:S02]  /*0560*/  IMAD.X R15, RZ, RZ, R21, P2 ;  /* 0x000000ffff0f7224 */ /* 0x000fe400010e0615 */
[----:B------:R-:W5:Y:S04]  /*0570*/  LDG.E.U8 R20, desc[UR6][R20.64] ;  /* 0x0000000614147981 */ /* 0x000f68000c1e1100 */
[----:B------:R-:W5:Y:S04]  /*0580*/  LDG.E.CONSTANT R26, desc[UR6][R12.64+0x14] ;  /* 0x000014060c1a7981 */ /* 0x000f68000c1e9900 */
[----:B------:R-:W5:Y:S04]  /*0590*/  LDG.E.U8 R14, desc[UR6][R14.64] ;  /* 0x000000060e0e7981 */ /* 0x000f68000c1e1100 */
[----:B------:R-:W5:Y:S04]  /*05a0*/  LDG.E.CONSTANT R17, desc[UR6][R12.64+0x18] ;  /* 0x000018060c117981 */ /* 0x000f68000c1e9900 */
[----:B------:R0:W5:Y:S01]  /*05b0*/  LDG.E.CONSTANT R18, desc[UR6][R12.64+0x1c] ;  /* 0x00001c060c127981 */ /* 0x000162000c1e9900 */
[----:B------:R-:W-:-:S05]  /*05c0*/  VIADD R22, R22, 0x8 ;  /* 0x0000000816167836 */ /* 0x000fca0000000000 */
[----:B------:R-:W-:Y:S01]  /*05d0*/  ISETP.NE.AND P2, PT, R22, RZ, PT ;  /* 0x000000ff1600720c */ /* 0x000fe20003f45270 */
[----:B------:R-:W-:Y:S01]  /*05e0*/  IMAD R6, R9, 0x8, R6 ;  /* 0x0000000809067824 */ /* 0x000fe200078e0206 */
[----:B------:R-:W-:Y:S01]  /*05f0*/  IADD3 R24, PT, PT, R24, 0x8, RZ ;  /* 0x0000000818187810 */ /* 0x000fe20007ffe0ff */
[----:B------:R-:W-:Y:S01]  /*0600*/  VIADD R11, R11, 0x8 ;  /* 0x000000080b0b7836 */ /* 0x000fe20000000000 */
[----:B--2---:R-:W-:Y:S02]  /*0610*/  I2FP.F32.U32 R23, R23 ;  /* 0x0000001700177245 */ /* 0x004fe40000201000 */
[----:B---3--:R-:W-:-:S03]  /*0620*/  I2FP.F32.U32 R16, R16 ;  /* 0x0000001000107245 */ /* 0x008fc60000201000 */
[----:B------:R-:W-:Y:S01]  /*0630*/  FFMA R28, R29, R23, R28 ;  /* 0x000000171d1c7223 */ /* 0x000fe2000000001c */
[----:B----4-:R-:W-:-:S03]  /*0640*/  I2FP.F32.U32 R25, R25 ;  /* 0x0000001900197245 */ /* 0x010fc60000201000 */
[----:B-----5:R-:W-:Y:S01]  /*0650*/  FFMA R27, R27, R16, R28 ;  /* 0x000000101b1b7223 */ /* 0x020fe2000000001c */
[----:B------:R-:W-:-:S03]  /*0660*/  I2FP.F32.U32 R16, R20 ;  /* 0x0000001400107245 */ /* 0x000fc60000201000 */
[----:B------:R-:W-:Y:S01]  /*0670*/  FFMA R26, R26, R25, R27 ;  /* 0x000000191a1a7223 */ /* 0x000fe2000000001b */
[----:B0-----:R-:W-:-:S03]  /*0680*/  I2FP.F32.U32 R12, R14 ;  /* 0x0000000e000c7245 */ /* 0x001fc60000201000 */
[----:B------:R-:W-:-:S04]  /*0690*/  FFMA R17, R17, R16, R26 ;  /* 0x0000001011117223 */ /* 0x000fc8000000001a */
[----:B------:R-:W-:Y:S01]  /*06a0*/  FFMA R15, R18, R12, R17 ;  /* 0x0000000c120f7223 */ /* 0x000fe20000000011 */
[----:B------:R-:W-:Y:S06]  /*06b0*/  @P2 BRA `(.L_x_39) ;  /* 0xfffffffc00202947 */ /* 0x000fec000383ffff */
.L_x_38:
[----:B------:R-:W-:Y:S01]  /*06c0*/  IMAD.IADD R9, R3, 0x1, R10 ;  /* 0x0000000103097824 */ /* 0x000fe200078e020a */
[----:B------:R-:W-:Y:S06]  /*06d0*/  @!P0 BRA `(.L_x_40) ;  /* 0x0000000000808947 */ /* 0x000fec0003800000 */
[----:B------:R-:W1:Y:S01]  /*06e0*/  LDC R21, c[0x0][0x3a0] ;  /* 0x0000e800ff157b82 */ /* 0x000e620000000800 */
[----:B------:R-:W2:Y:S01]  /*06f0*/  LDCU.64 UR8, c[0x0][0x380] ;  /* 0x00007000ff0877ac */ /* 0x000ea20008000a00 */
[----:B------:R-:W-:Y:S01]  /*0700*/  IMAD.IADD R6, R7, 0x1, R24 ;  /* 0x0000000107067824 */ /* 0x000fe200078e0218 */
[----:B------:R-:W-:-:S05]  /*0710*/  IADD3 R13, PT, PT, R9, R24, RZ ;  /* 0x00000018090d7210 */ /* 0x000fca0007ffe0ff */
[----:B------:R-:W3:Y:S01]  /*0720*/  LDC.64 R10, c[0x0][0x390] ;  /* 0x0000e400ff0a7b82 */ /* 0x000ee20000000a00 */
[----:B-1----:R-:W-:-:S05]  /*0730*/  IMAD R6, R6, R21, UR4 ;  /* 0x0000000406067e24 */ /* 0x002fca000f8e0215 */
[----:B--2---:R-:W-:Y:S01]  /*0740*/  IADD3 R18, P3, PT, R6, UR8, RZ ;  /* 0x0000000806127c10 */ /* 0x004fe2000ff7e0ff */
[----:B---3--:R-:W-:-:S03]  /*0750*/  IMAD.WIDE R10, R13, 0x4, R10 ;  /* 0x000000040d0a7825 */ /* 0x008fc600078e020a */
[-C--:B------:R-:W-:Y:S02]  /*0760*/  IADD3 R16, P2, PT, R18, R21.reuse, RZ ;  /* 0x0000001512107210 */ /* 0x080fe40007f5e0ff */
[----:B------:R-:W-:Y:S02]  /*0770*/  LEA.HI.X.SX32 R19, R6, UR9, 0x1, P3 ;  /* 0x0000000906137c11 */ /* 0x000fe400098f0eff */
[-C--:B------:R-:W-:Y:S01]  /*0780*/  IADD3 R12, P3, PT, R16, R21.reuse, RZ ;  /* 0x00000015100c7210 */ /* 0x080fe20007f7e0ff */
[----:B0-----:R-:W2:Y:S02]  /*0790*/  LDG.E.CONSTANT R6, desc[UR6][R10.64] ;  /* 0x000000060a067981 */ /* 0x001ea4000c1e9900 */
[----:B------:R-:W-:Y:S02]  /*07a0*/  IMAD.X R17, RZ, RZ, R19, P2 ;  /* 0x000000ffff117224 */ /* 0x000fe400010e0613 */
[----:B------:R-:W3:Y:S01]  /*07b0*/  LDG.E.U8 R18, desc[UR6][R18.64] ;  /* 0x0000000612127981 */ /* 0x000ee2000c1e1100 */
[----:B------:R-:W-:Y:S01]  /*07c0*/  IADD3 R20, P2, PT, R12, R21, RZ ;  /* 0x000000150c147210 */ /* 0x000fe20007f5e0ff */
[----:B------:R-:W-:-:S02]  /*07d0*/  IMAD.X R13, RZ, RZ, R17, P3 ;  /* 0x000000ffff0d7224 */ /* 0x000fc400018e0611 */
[----:B------:R-:W4:Y:S02]  /*07e0*/  LDG.E.U8 R16, desc[UR6][R16.64] ;  /* 0x0000000610107981 */ /* 0x000f24000c1e1100 */
[----:B------:R-:W-:Y:S02]  /*07f0*/  IMAD.X R21, RZ, RZ, R13, P2 ;  /* 0x000000ffff157224 */ /* 0x000fe400010e060d */
[----:B------:R-:W5:Y:S04]  /*0800*/  LDG.E.U8 R12, desc[UR6][R12.64] ;  /* 0x000000060c0c7981 */ /* 0x000f68000c1e1100 */
[----:B------:R-:W5:Y:S04]  /*0810*/  LDG.E.CONSTANT R23, desc[UR6][R10.64+0x4] ;  /* 0x000004060a177981 */ /* 0x000f68000c1e9900 */
[----:B------:R-:W5:Y:S04]  /*0820*/  LDG.E.U8 R20, desc[UR6][R20.64] ;  /* 0x0000000614147981 */ /* 0x000f68000c1e1100 */
[----:B------:R-:W5:Y:S04]  /*0830*/  LDG.E.CONSTANT R25, desc[UR6][R10.64+0x8] ;  /* 0x000008060a197981 */ /* 0x000f68000c1e9900 */
[----:B------:R-:W5:Y:S01]  /*0840*/  LDG.E.CONSTANT R22, desc[UR6][R10.64+0xc] ;  /* 0x00000c060a167981 */ /* 0x000f62000c1e9900 */
[----:B------:R-:W-:Y:S01]  /*0850*/  VIADD R24, R24, 0x4 ;  /* 0x0000000418187836 */ /* 0x000fe20000000000 */
[----:B---3--:R-:W-:-:S02]  /*0860*/  I2FP.F32.U32 R18, R18 ;  /* 0x0000001200127245 */ /* 0x008fc40000201000 */
[----:B----4-:R-:W-:-:S03]  /*0870*/  I2FP.F32.U32 R14, R16 ;  /* 0x00000010000e7245 */ /* 0x010fc60000201000 */
[----:B--2---:R-:W-:Y:S01]  /*0880*/  FFMA R6, R6, R18, R15 ;  /* 0x0000001206067223 */ /* 0x004fe2000000000f */
[----:B-----5:R-:W-:-:S03]  /*0890*/  I2FP.F32.U32 R15, R12 ;  /* 0x0000000c000f7245 */ /* 0x020fc60000201000 */
[----:B------:R-:W-:Y:S01]  /*08a0*/  FFMA R6, R23, R14, R6 ;  /* 0x0000000e17067223 */ /* 0x000fe20000000006 */
[----:B------:R-:W-:-:S03]  /*08b0*/  I2FP.F32.U32 R14, R20 ;  /* 0x00000014000e7245 */ /* 0x000fc60000201000 */
[----:B------:R-:W-:-:S04]  /*08c0*/  FFMA R15, R25, R15, R6 ;  /* 0x0000000f190f7223 */ /* 0x000fc80000000006 */
[----:B------:R-:W-:-:S07]  /*08d0*/  FFMA R15, R22, R14, R15 ;  /* 0x0000000e160f7223 */ /* 0x000fce000000000f */
.L_x_40:
[----:B------:R-:W-:Y:S05]  /*08e0*/  @P1 BRA `(.L_x_41) ;  /* 0x0000000000501947 */ /* 0x000fea0003800000 */
[----:B------:R-:W1:Y:S01]  /*08f0*/  LDC R19, c[0x0][0x3a0] ;  /* 0x0000e800ff137b82 */ /* 0x000e620000000800 */
[----:B------:R-:W2:Y:S01]  /*0900*/  LDCU.64 UR8, c[0x0][0x380] ;  /* 0x00007000ff0877ac */ /* 0x000ea20008000a00 */
[----:B------:R-:W-:Y:S01]  /*0910*/  IADD3 R6, PT, PT, R7, R24, RZ ;  /* 0x0000001807067210 */ /* 0x000fe20007ffe0ff */
[----:B------:R-:W-:-:S05]  /*0920*/  IMAD.IADD R13, R9, 0x1, R24 ;  /* 0x00000001090d7824 */ /* 0x000fca00078e0218 */
[----:B------:R-:W3:Y:S01]  /*0930*/  LDC.64 R16, c[0x0][0x390] ;  /* 0x0000e400ff107b82 */ /* 0x000ee20000000a00 */
[----:B-1----:R-:W-:-:S05]  /*0940*/  IMAD R6, R6, R19, UR4 ;  /* 0x0000000406067e24 */ /* 0x002fca000f8e0213 */
[----:B--2---:R-:W-:Y:S01]  /*0950*/  IADD3 R10, P1, PT, R6, UR8, RZ ;  /* 0x00000008060a7c10 */ /* 0x004fe2000ff3e0ff */
[----:B---3--:R-:W-:-:S03]  /*0960*/  IMAD.WIDE R16, R13, 0x4, R16 ;  /* 0x000000040d107825 */ /* 0x008fc600078e0210 */
[----:B------:R-:W-:Y:S02]  /*0970*/  LEA.HI.X.SX32 R11, R6, UR9, 0x1, P1 ;  /* 0x00000009060b7c11 */ /* 0x000fe400088f0eff */
[----:B------:R-:W-:Y:S01]  /*0980*/  IADD3 R12, P1, PT, R10, R19, RZ ;  /* 0x000000130a0c7210 */ /* 0x000fe20007f3e0ff */
[----:B0-----:R-:W2:Y:S04]  /*0990*/  LDG.E.CONSTANT R6, desc[UR6][R16.64] ;  /* 0x0000000610067981 */ /* 0x001ea8000c1e9900 */
[----:B------:R-:W-:Y:S01]  /*09a0*/  IMAD.X R13, RZ, RZ, R11, P1 ;  /* 0x000000ffff0d7224 */ /* 0x000fe200008e060b */
[----:B------:R-:W3:Y:S04]  /*09b0*/  LDG.E.U8 R10, desc[UR6][R10.64] ;  /* 0x000000060a0a7981 */ /* 0x000ee8000c1e1100 */
[----:B------:R-:W4:Y:S04]  /*09c0*/  LDG.E.U8 R12, desc[UR6][R12.64] ;  /* 0x000000060c0c7981 */ /* 0x000f28000c1e1100 */
[----:B------:R-:W5:Y:S01]  /*09d0*/  LDG.E.CONSTANT R19, desc[UR6][R16.64+0x4] ;  /* 0x0000040610137981 */ /* 0x000f62000c1e9900 */
[----:B------:R-:W-:Y:S01]  /*09e0*/  VIADD R24, R24, 0x2 ;  /* 0x0000000218187836 */ /* 0x000fe20000000000 */
[----:B---3--:R-:W-:-:S02]  /*09f0*/  I2FP.F32.U32 R14, R10 ;  /* 0x0000000a000e7245 */ /* 0x008fc40000201000 */
[----:B----4-:R-:W-:-:S03]  /*0a00*/  I2FP.F32.U32 R18, R12 ;  /* 0x0000000c00127245 */ /* 0x010fc60000201000 */
[----:B--2---:R-:W-:-:S04]  /*0a10*/  FFMA R6, R6, R14, R15 ;  /* 0x0000000e06067223 */ /* 0x004fc8000000000f */
[----:B-----5:R-:W-:-:S07]  /*0a20*/  FFMA R15, R19, R18, R6 ;  /* 0x00000012130f7223 */ /* 0x020fce0000000006 */
.L_x_41:
        /* <DEDUP_REMOVED lines=8> */
[----:B------:R-:W-:-:S05]  /*0ab0*/  LEA.HI.X.SX32 R7, R7, UR9, 0x1, P1 ;  /* 0x0000000907077c11 */ /* 0x000fca00088f0eff */
[----:B0-----:R-:W2:Y:S04]  /*0ac0*/  LDG.E.U8 R6, desc[UR6][R6.64] ;  /* 0x0000000606067981 */ /* 0x001ea8000c1e1100 */
[----:B------:R-:W3:Y:S01]  /*0ad0*/  LDG.E.CONSTANT R10, desc[UR6][R10.64] ;  /* 0x000000060a0a7981 */ /* 0x000ee2000c1e9900 */
[C---:B------:R-:W-:Y:S01]  /*0ae0*/  ISETP.NE.AND P1, PT, R8.reuse, R3, PT ;  /* 0x000000030800720c */ /* 0x040fe20003f25270 */
[----:B------:R-:W-:Y:S01]  /*0af0*/  VIADD R8, R8, 0x1 ;  /* 0x0000000108087836 */ /* 0x000fe20000000000 */
[----:B--2---:R-:W-:-:S05]  /*0b00*/  I2FP.F32.U32 R9, R6 ;  /* 0x0000000600097245 */ /* 0x004fca0000201000 */
[----:B---3--:R-:W-:-:S06]  /*0b10*/  FFMA R15, R10, R9, R15 ;  /* 0x000000090a0f7223 */ /* 0x008fcc000000000f */
[----:B------:R-:W-:Y:S05]  /*0b20*/  @P1 BRA `(.L_x_42) ;  /* 0xfffffff400b01947 */ /* 0x000fea000383ffff */
        /* <DEDUP_REMOVED lines=12> */
.L_x_44:
        /* <DEDUP_REMOVED lines=9> */
.L_x_46:


//--------------------- .nv.shared._Z14convolveSharedPKhPhPKfiiii --------------------------
	.section	.nv.shared._Z14convolveSharedPKhPhPKfiiii,"aw",@nobits
	.sectionflags	@""
	.align	16
	.zero		1024


//--------------------- .nv.shared.reserved.0     --------------------------
	.section	.nv.shared.reserved.0,"aw",@nobits
	.weak		__nv_reservedSMEM_offset_0_alias
	.size		__nv_reservedSMEM_offset_0_alias, 0, 64
	.other		__nv_reservedSMEM_offset_0_alias,@"STO_CUDA_RESERVED_SHARED STV_DEFAULT"
__nv_reservedSMEM_offset_0_alias:
	.zero		0
	.zero		64


//--------------------- .nv.shared._Z8convolvePKhPhPKfiiii --------------------------
	.section	.nv.shared._Z8convolvePKhPhPKfiiii,"aw",@nobits
	.sectionflags	@""
	.align	16
	.zero		1024


//--------------------- .nv.constant0._Z14convolveSharedPKhPhPKfiiii --------------------------
	.section	.nv.constant0._Z14convolveSharedPKhPhPKfiiii,"a",@progbits
	.sectionflags	@""
	.align	4
.nv.constant0._Z14convolveSharedPKhPhPKfiiii:
	.zero		936


//--------------------- .nv.constant0._Z8convolvePKhPhPKfiiii --------------------------
	.section	.nv.constant0._Z8convolvePKhPhPKfiiii,"a",@progbits
	.sectionflags	@""
	.align	4
.nv.constant0._Z8convolvePKhPhPKfiiii:
	.zero		936


//--------------------- SYMBOLS --------------------------

	.type		.nv.reservedSmem.offset0,@object
	.size		.nv.reservedSmem.offset0,0x4
	.type		.nv.reservedSmem.cap,@object
	.size		.nv.reservedSmem.cap,0x4
